	.headerflags	@"EF_CUDA_TEXMODE_UNIFIED EF_CUDA_64BIT_ADDRESS EF_CUDA_ACCELERATORS EF_CUDA_SM90 EF_CUDA_VIRTUAL_SM(EF_CUDA_SM90)"
	.elftype	@"ET_EXEC"


//--------------------- .nv.info                  --------------------------
	.section	.nv.info,"",@"SHT_CUDA_INFO"
	.align	4


	//----- nvinfo : EIATTR_REGCOUNT
	.align		4
        /*0000*/ 	.byte	0x04, 0x2f
        /*0002*/ 	.short	(.L_3 - .L_2)
	.align		4
.L_2:
        /*0004*/ 	.word	index@(triton_poi_fused__native_batch_norm_legit_no_training_mul_softplus_tanh_3)
        /*0008*/ 	.word	0x00000020


	//----- nvinfo : EIATTR_MIN_STACK_SIZE
	.align		4
.L_3:
        /*000c*/ 	.byte	0x04, 0x12
        /*000e*/ 	.short	(.L_5 - .L_4)
	.align		4
.L_4:
        /*0010*/ 	.word	index@(triton_poi_fused__native_batch_norm_legit_no_training_mul_softplus_tanh_3)
        /*0014*/ 	.word	0x00000000


	//----- nvinfo : EIATTR_FRAME_SIZE
	.align		4
.L_5:
        /*0018*/ 	.byte	0x04, 0x11
        /*001a*/ 	.short	(.L_7 - .L_6)
	.align		4
.L_6:
        /*001c*/ 	.word	index@(triton_poi_fused__native_batch_norm_legit_no_training_mul_softplus_tanh_3)
        /*0020*/ 	.word	0x00000000


	//----- nvinfo : EIATTR_MIN_STACK_SIZE
	.align		4
.L_7:
        /*0024*/ 	.byte	0x04, 0x12
        /*0026*/ 	.short	(.L_9 - .L_8)
	.align		4
.L_8:
        /*0028*/ 	.word	index@(triton_poi_fused__native_batch_norm_legit_no_training_mul_softplus_tanh_3)
        /*002c*/ 	.word	0x00000000
.L_9:


//--------------------- .nv.info.triton_poi_fused__native_batch_norm_legit_no_training_mul_softplus_tanh_3 --------------------------
	.section	.nv.info.triton_poi_fused__native_batch_norm_legit_no_training_mul_softplus_tanh_3,"",@"SHT_CUDA_INFO"
	.sectionflags	@""
	.align	4


	//----- nvinfo : EIATTR_CUDA_API_VERSION
	.align		4
        /*0000*/ 	.byte	0x04, 0x37
        /*0002*/ 	.short	(.L_11 - .L_10)
.L_10:
        /*0004*/ 	.word	0x0000007c


	//----- nvinfo : EIATTR_KPARAM_INFO
	.align		4
.L_11:
        /*0008*/ 	.byte	0x04, 0x17
        /*000a*/ 	.short	(.L_13 - .L_12)
.L_12:
        /*000c*/ 	.word	0x00000000
        /*0010*/ 	.short	0x0006
        /*0012*/ 	.short	0x0030
        /*0014*/ 	.byte	0x00, 0xf0, 0x11, 0x00


	//----- nvinfo : EIATTR_KPARAM_INFO
	.align		4
.L_13:
        /*0018*/ 	.byte	0x04, 0x17
        /*001a*/ 	.short	(.L_15 - .L_14)
.L_14:
        /*001c*/ 	.word	0x00000000
        /*0020*/ 	.short	0x0005
        /*0022*/ 	.short	0x0028
        /*0024*/ 	.byte	0x00, 0xf4, 0x21, 0x00


	//----- nvinfo : EIATTR_KPARAM_INFO
	.align		4
.L_15:
        /*0028*/ 	.byte	0x04, 0x17
        /*002a*/ 	.short	(.L_17 - .L_16)
.L_16:
        /*002c*/ 	.word	0x00000000
        /*0030*/ 	.short	0x0004
        /*0032*/ 	.short	0x0020
        /*0034*/ 	.byte	0x00, 0xf4, 0x21, 0x00


	//----- nvinfo : EIATTR_KPARAM_INFO
	.align		4
.L_17:
        /*0038*/ 	.byte	0x04, 0x17
        /*003a*/ 	.short	(.L_19 - .L_18)
.L_18:
        /*003c*/ 	.word	0x00000000
        /*0040*/ 	.short	0x0003
        /*0042*/ 	.short	0x0018
        /*0044*/ 	.byte	0x00, 0xf4, 0x21, 0x00


	//----- nvinfo : EIATTR_KPARAM_INFO
	.align		4
.L_19:
        /*0048*/ 	.byte	0x04, 0x17
        /*004a*/ 	.short	(.L_21 - .L_20)
.L_20:
        /*004c*/ 	.word	0x00000000
        /*0050*/ 	.short	0x0002
        /*0052*/ 	.short	0x0010
        /*0054*/ 	.byte	0x00, 0xf4, 0x21, 0x00


	//----- nvinfo : EIATTR_KPARAM_INFO
	.align		4
.L_21:
        /*0058*/ 	.byte	0x04, 0x17
        /*005a*/ 	.short	(.L_23 - .L_22)
.L_22:
        /*005c*/ 	.word	0x00000000
        /*0060*/ 	.short	0x0001
        /*0062*/ 	.short	0x0008
        /*0064*/ 	.byte	0x00, 0xf4, 0x21, 0x00


	//----- nvinfo : EIATTR_KPARAM_INFO
	.align		4
.L_23:
        /*0068*/ 	.byte	0x04, 0x17
        /*006a*/ 	.short	(.L_25 - .L_24)
.L_24:
        /*006c*/ 	.word	0x00000000
        /*0070*/ 	.short	0x0000
        /*0072*/ 	.short	0x0000
        /*0074*/ 	.byte	0x00, 0xf4, 0x21, 0x00


	//----- nvinfo : EIATTR_SPARSE_MMA_MASK
	.align		4
.L_25:
        /*0078*/ 	.byte	0x03, 0x50
        /*007a*/ 	.short	0x0000


	//----- nvinfo : EIATTR_MAXREG_COUNT
	.align		4
        /*007c*/ 	.byte	0x03, 0x1b
        /*007e*/ 	.short	0x00ff


	//----- nvinfo : EIATTR_EXIT_INSTR_OFFSETS
	.align		4
        /*0080*/ 	.byte	0x04, 0x1c
        /*0082*/ 	.short	(.L_27 - .L_26)


	//   ....[0]....
.L_26:
        /*0084*/ 	.word	0x000023d0


	//----- nvinfo : EIATTR_REQNTID
	.align		4
.L_27:
        /*0088*/ 	.byte	0x04, 0x10
        /*008a*/ 	.short	(.L_29 - .L_28)
.L_28:
        /*008c*/ 	.word	0x00000080
        /*0090*/ 	.word	0x00000001
        /*0094*/ 	.word	0x00000001


	//----- nvinfo : EIATTR_CRS_STACK_SIZE
	.align		4
.L_29:
        /*0098*/ 	.byte	0x04, 0x1e
        /*009a*/ 	.short	(.L_31 - .L_30)
.L_30:
        /*009c*/ 	.word	0x00000000


	//----- nvinfo : EIATTR_CBANK_PARAM_SIZE
	.align		4
.L_31:
        /*00a0*/ 	.byte	0x03, 0x19
        /*00a2*/ 	.short	0x0034


	//----- nvinfo : EIATTR_PARAM_CBANK
	.align		4
        /*00a4*/ 	.byte	0x04, 0x0a
        /*00a6*/ 	.short	(.L_33 - .L_32)
	.align		4
.L_32:
        /*00a8*/ 	.word	index@(.nv.constant0.triton_poi_fused__native_batch_norm_legit_no_training_mul_softplus_tanh_3)
        /*00ac*/ 	.short	0x0210
        /*00ae*/ 	.short	0x0034


	//----- nvinfo : EIATTR_SW_WAR
	.align		4
.L_33:
        /*00b0*/ 	.byte	0x04, 0x36
        /*00b2*/ 	.short	(.L_35 - .L_34)
.L_34:
        /*00b4*/ 	.word	0x00000008
.L_35:


//--------------------- .nv.callgraph             --------------------------
	.section	.nv.callgraph,"",@"SHT_CUDA_CALLGRAPH"
	.align	4
	.sectionentsize	8
	.align		4
        /*0000*/ 	.word	0x00000000
	.align		4
        /*0004*/ 	.word	0xffffffff
	.align		4
        /*0008*/ 	.word	0x00000000
	.align		4
        /*000c*/ 	.word	0xfffffffe
	.align		4
        /*0010*/ 	.word	0x00000000
	.align		4
        /*0014*/ 	.word	0xfffffffd
	.align		4
        /*0018*/ 	.word	0x00000000
	.align		4
        /*001c*/ 	.word	0xfffffffc


//--------------------- .nv.constant4             --------------------------
	.section	.nv.constant4,"a",@progbits
	.align	8
	.align		8
.nv.constant4:
        /*0000*/ 	.dword	_$_str
	.align		8
        /*0008*/ 	.dword	_$_str_$_2


//--------------------- .text.triton_poi_fused__native_batch_norm_legit_no_training_mul_softplus_tanh_3 --------------------------
	.section	.text.triton_poi_fused__native_batch_norm_legit_no_training_mul_softplus_tanh_3,"ax",@progbits
	.align	128
        .global         triton_poi_fused__native_batch_norm_legit_no_training_mul_softplus_tanh_3
        .type           triton_poi_fused__native_batch_norm_legit_no_training_mul_softplus_tanh_3,@function
        .size           triton_poi_fused__native_batch_norm_legit_no_training_mul_softplus_tanh_3,(.L_x_41 - triton_poi_fused__native_batch_norm_legit_no_training_mul_softplus_tanh_3)
        .other          triton_poi_fused__native_batch_norm_legit_no_training_mul_softplus_tanh_3,@"STO_CUDA_ENTRY STV_DEFAULT"
triton_poi_fused__native_batch_norm_legit_no_training_mul_softplus_tanh_3:
.text.triton_poi_fused__native_batch_norm_legit_no_training_mul_softplus_tanh_3:
[----:B------:R-:W0:Y:S01]  /*0000*/  LDC R1, c[0x0][0x28] ;  /* 0x00000a00ff017b82 */ /* 0x000e220000000800 */
[----:B------:R-:W1:Y:S07]  /*0010*/  S2R R0, SR_TID.X ;  /* 0x0000000000007919 */ /* 0x000e6e0000002100 */
[----:B------:R-:W2:Y:S01]  /*0020*/  LDC.64 R4, c[0x0][0x228] ;  /* 0x00008a00ff047b82 */ /* 0x000ea20000000a00 */
[----:B------:R-:W-:Y:S01]  /*0030*/  ULDC.64 UR4, c[0x0][0x208] ;  /* 0x0000820000047ab9 */ /* 0x000fe20000000a00 */
[----:B------:R-:W3:Y:S06]  /*0040*/  S2R R7, SR_CTAID.X ;  /* 0x0000000000077919 */ /* 0x000eec0000002500 */
[----:B------:R-:W4:Y:S01]  /*0050*/  LDC.64 R8, c[0x0][0x220] ;  /* 0x00008800ff087b82 */ /* 0x000f220000000a00 */
[----:B------:R-:W-:-:S07]  /*0060*/  HFMA2.MMA R26, -RZ, RZ, 1.625, 0 ;  /* 0x3e800000ff1a7435 */ /* 0x000fce00000001ff */
[----:B------:R-:W5:Y:S08]  /*0070*/  LDC.64 R20, c[0x0][0x218] ;  /* 0x00008600ff147b82 */ /* 0x000f700000000a00 */
[----:B------:R-:W5:Y:S01]  /*0080*/  LDC.64 R12, c[0x0][0x230] ;  /* 0x00008c00ff0c7b82 */ /* 0x000f620000000a00 */
[----:B-1----:R-:W-:-:S07]  /*0090*/  SHF.L.U32 R0, R0, 0x2, RZ ;  /* 0x0000000200007819 */ /* 0x002fce00000006ff */
[----:B------:R-:W1:Y:S01]  /*00a0*/  LDC.64 R16, c[0x0][0x238] ;  /* 0x00008e00ff107b82 */ /* 0x000e620000000a00 */
[----:B---3--:R-:W-:Y:S02]  /*00b0*/  SHF.R.S32.HI R3, RZ, 0x15, R7 ;  /* 0x00000015ff037819 */ /* 0x008fe40000011407 */
[----:B------:R-:W-:Y:S02]  /*00c0*/  LOP3.LUT R0, R0, 0x1fc, RZ, 0xc0, !PT ;  /* 0x000001fc00007812 */ /* 0x000fe400078ec0ff */
[----:B------:R-:W-:Y:S02]  /*00d0*/  SGXT R3, R3, 0x1 ;  /* 0x000000010303781a */ /* 0x000fe40000000200 */
[----:B------:R-:W-:-:S04]  /*00e0*/  LEA R2, R7, R0, 0xa ;  /* 0x0000000007027211 */ /* 0x000fc800078e50ff */
[----:B------:R-:W-:-:S04]  /*00f0*/  LEA.HI R3, R3, R2, RZ, 0x9 ;  /* 0x0000000203037211 */ /* 0x000fc800078f48ff */
[----:B------:R-:W-:-:S04]  /*0100*/  LOP3.LUT R3, R3, 0xfffffe00, RZ, 0xc0, !PT ;  /* 0xfffffe0003037812 */ /* 0x000fc800078ec0ff */
[----:B------:R-:W-:-:S05]  /*0110*/  IADD3 R19, R2, -R3, RZ ;  /* 0x8000000302137210 */ /* 0x000fca0007ffe0ff */
[----:B--2---:R-:W-:-:S06]  /*0120*/  IMAD.WIDE R4, R19, 0x4, R4 ;  /* 0x0000000413047825 */ /* 0x004fcc00078e0204 */
[----:B------:R-:W2:Y:S01]  /*0130*/  LDG.E.EL.128 R4, desc[UR4][R4.64] ;  /* 0x0000000404047981 */ /* 0x000ea2000c2e1d00 */
[----:B----4-:R-:W-:-:S04]  /*0140*/  IMAD.WIDE R8, R19, 0x4, R8 ;  /* 0x0000000413087825 */ /* 0x010fc800078e0208 */
[----:B-----5:R-:W-:Y:S02]  /*0150*/  IMAD.WIDE R20, R2, 0x4, R20 ;  /* 0x0000000402147825 */ /* 0x020fe400078e0214 */
[----:B------:R-:W3:Y:S02]  /*0160*/  LDG.E.EL.128 R8, desc[UR4][R8.64] ;  /* 0x0000000408087981 */ /* 0x000ee4000c2e1d00 */
[----:B0-----:R-:W-:-:S04]  /*0170*/  IMAD.WIDE R12, R19, 0x4, R12 ;  /* 0x00000004130c7825 */ /* 0x001fc800078e020c */
[----:B-1----:R-:W-:-:S04]  /*0180*/  IMAD.WIDE R16, R19, 0x4, R16 ;  /* 0x0000000413107825 */ /* 0x002fc800078e0210 */
[----:B--2---:R-:W-:Y:S01]  /*0190*/  FADD R0, R4, 9.9999997473787516356e-06 ;  /* 0x3727c5ac04007421 */ /* 0x004fe20000000000 */
[----:B------:R-:W-:Y:S01]  /*01a0*/  FADD R3, R5, 9.9999997473787516356e-06 ;  /* 0x3727c5ac05037421 */ /* 0x000fe20000000000 */
[----:B------:R-:W-:Y:S01]  /*01b0*/  FADD R6, R6, 9.9999997473787516356e-06 ;  /* 0x3727c5ac06067421 */ /* 0x000fe20000000000 */
[----:B------:R-:W-:-:S03]  /*01c0*/  FADD R7, R7, 9.9999997473787516356e-06 ;  /* 0x3727c5ac07077421 */ /* 0x000fc60000000000 */
[----:B------:R-:W0:Y:S08]  /*01d0*/  MUFU.SQRT R0, R0 ;  /* 0x0000000000007308 */ /* 0x000e300000002000 */
[----:B------:R-:W1:Y:S01]  /*01e0*/  MUFU.SQRT R24, R6 ;  /* 0x0000000600187308 */ /* 0x000e620000002000 */
[----:B0-----:R-:W-:-:S07]  /*01f0*/  FSETP.GT.AND P6, PT, R0, 8.50705917302346158658e+37, PT ;  /* 0x7e8000000000780b */ /* 0x001fce0003fc4000 */
[----:B------:R-:W0:Y:S01]  /*0200*/  MUFU.SQRT R3, R3 ;  /* 0x0000000300037308 */ /* 0x000e220000002000 */
[----:B------:R-:W-:Y:S02]  /*0210*/  FSETP.GEU.AND P5, PT, R0, 1.175494350822287508e-38, PT ;  /* 0x008000000000780b */ /* 0x000fe40003fae000 */
[----:B------:R-:W-:Y:S02]  /*0220*/  FSEL R4, R26, 1, P6 ;  /* 0x3f8000001a047808 */ /* 0x000fe40003000000 */
[----:B-1----:R-:W-:-:S03]  /*0230*/  FSETP.GT.AND P3, PT, R24, 8.50705917302346158658e+37, PT ;  /* 0x7e8000001800780b */ /* 0x002fc60003f64000 */
[----:B------:R-:W1:Y:S01]  /*0240*/  MUFU.SQRT R18, R7 ;  /* 0x0000000700127308 */ /* 0x000e620000002000 */
[----:B------:R-:W-:Y:S02]  /*0250*/  FSETP.GEU.AND P0, PT, R24, 1.175494350822287508e-38, PT ;  /* 0x008000001800780b */ /* 0x000fe40003f0e000 */
[----:B------:R-:W-:Y:S01]  /*0260*/  FSEL R15, R26, 1, P3 ;  /* 0x3f8000001a0f7808 */ /* 0x000fe20001800000 */
[----:B------:R-:W-:Y:S02]  /*0270*/  @P6 FMUL R0, R0, 0.25 ;  /* 0x3e80000000006820 */ /* 0x000fe40000400000 */
[----:B------:R-:W-:Y:S01]  /*0280*/  @!P5 FMUL R4, R4, 16777216 ;  /* 0x4b8000000404d820 */ /* 0x000fe20000400000 */
[C---:B0-----:R-:W-:Y:S01]  /*0290*/  FSETP.GT.AND P4, PT, R3.reuse, 8.50705917302346158658e+37, PT ;  /* 0x7e8000000300780b */ /* 0x041fe20003f84000 */
[----:B------:R-:W-:Y:S01]  /*02a0*/  @!P5 FMUL R0, R0, 16777216 ;  /* 0x4b8000000000d820 */ /* 0x000fe20000400000 */
[----:B------:R-:W-:Y:S02]  /*02b0*/  FSETP.GEU.AND P1, PT, R3, 1.175494350822287508e-38, PT ;  /* 0x008000000300780b */ /* 0x000fe40003f2e000 */
[----:B------:R-:W-:Y:S01]  /*02c0*/  FSEL R14, R26, 1, P4 ;  /* 0x3f8000001a0e7808 */ /* 0x000fe20002000000 */
[----:B------:R-:W-:Y:S01]  /*02d0*/  @P3 FMUL R24, R24, 0.25 ;  /* 0x3e80000018183820 */ /* 0x000fe20000400000 */
[----:B------:R-:W0:Y:S01]  /*02e0*/  MUFU.RCP R27, R0 ;  /* 0x00000000001b7308 */ /* 0x000e220000001000 */
[----:B-1----:R-:W-:-:S02]  /*02f0*/  FSETP.GT.AND P2, PT, R18, 8.50705917302346158658e+37, PT ;  /* 0x7e8000001200780b */ /* 0x002fc40003f44000 */
[----:B------:R-:W-:Y:S01]  /*0300*/  @!P0 FMUL R24, R24, 16777216 ;  /* 0x4b80000018188820 */ /* 0x000fe20000400000 */
[----:B------:R-:W-:-:S03]  /*0310*/  FSETP.GEU.AND P6, PT, R18, 1.175494350822287508e-38, PT ;  /* 0x008000001200780b */ /* 0x000fc60003fce000 */
[----:B------:R-:W-:Y:S02]  /*0320*/  @P4 FMUL R3, R3, 0.25 ;  /* 0x3e80000003034820 */ /* 0x000fe40000400000 */
[----:B------:R-:W1:Y:S02]  /*0330*/  MUFU.RCP R24, R24 ;  /* 0x0000001800187308 */ /* 0x000e640000001000 */
[----:B------:R-:W-:-:S03]  /*0340*/  @!P1 FMUL R3, R3, 16777216 ;  /* 0x4b80000003039820 */ /* 0x000fc60000400000 */
[----:B------:R-:W-:Y:S01]  /*0350*/  @P2 FMUL R18, R18, 0.25 ;  /* 0x3e80000012122820 */ /* 0x000fe20000400000 */
[----:B0-----:R-:W-:Y:S02]  /*0360*/  FMUL R27, R27, R4 ;  /* 0x000000041b1b7220 */ /* 0x001fe40000400000 */
[----:B------:R-:W0:Y:S01]  /*0370*/  MUFU.RCP R25, R3 ;  /* 0x0000000300197308 */ /* 0x000e220000001000 */
[----:B------:R-:W3:Y:S01]  /*0380*/  LDG.E.128 R4, desc[UR4][R20.64] ;  /* 0x0000000414047981 */ /* 0x000ee2000c1e1d00 */
[----:B------:R-:W-:Y:S01]  /*0390*/  @!P6 FMUL R18, R18, 16777216 ;  /* 0x4b8000001212e820 */ /* 0x000fe20000400000 */
[----:B------:R-:W-:Y:S01]  /*03a0*/  @!P1 FMUL R14, R14, 16777216 ;  /* 0x4b8000000e0e9820 */ /* 0x000fe20000400000 */
[----:B------:R-:W-:-:S04]  /*03b0*/  @!P0 FMUL R15, R15, 16777216 ;  /* 0x4b8000000f0f8820 */ /* 0x000fc80000400000 */
[----:B------:R2:W4:Y:S01]  /*03c0*/  MUFU.RCP R0, R18 ;  /* 0x0000001200007308 */ /* 0x0005220000001000 */
[----:B-1----:R-:W-:Y:S01]  /*03d0*/  FMUL R24, R24, R15 ;  /* 0x0000000f18187220 */ /* 0x002fe20000400000 */
[----:B------:R-:W5:Y:S01]  /*03e0*/  LDG.E.128 R20, desc[UR4][R20.64+0x800] ;  /* 0x0008000414147981 */ /* 0x000f62000c1e1d00 */
[----:B0-----:R-:W-:-:S03]  /*03f0*/  FMUL R25, R25, R14 ;  /* 0x0000000e19197220 */ /* 0x001fc60000400000 */
[----:B------:R-:W5:Y:S04]  /*0400*/  LDG.E.EL.128 R12, desc[UR4][R12.64] ;  /* 0x000000040c0c7981 */ /* 0x000f68000c2e1d00 */
[----:B--2---:R-:W2:Y:S01]  /*0410*/  LDG.E.EL.128 R16, desc[UR4][R16.64] ;  /* 0x0000000410107981 */ /* 0x004ea2000c2e1d00 */
[----:B------:R-:W-:-:S05]  /*0420*/  FSEL R3, R26, 1, P2 ;  /* 0x3f8000001a037808 */ /* 0x000fca0001000000 */
[----:B------:R-:W-:-:S04]  /*0430*/  @!P6 FMUL R3, R3, 16777216 ;  /* 0x4b8000000303e820 */ /* 0x000fc80000400000 */
[----:B----4-:R-:W-:Y:S01]  /*0440*/  FMUL R0, R0, R3 ;  /* 0x0000000300007220 */ /* 0x010fe20000400000 */
[----:B------:R-:W-:Y:S01]  /*0450*/  BSSY B0, `(.L_x_0) ;  /* 0x000003f000007945 */ /* 0x000fe20003800000 */
[----:B---3--:R-:W-:-:S04]  /*0460*/  FADD R4, R4, -R8 ;  /* 0x8000000804047221 */ /* 0x008fc80000000000 */
[----:B------:R-:W-:Y:S01]  /*0470*/  FMUL R3, R4, R27 ;  /* 0x0000001b04037220 */ /* 0x000fe20000400000 */
[----:B-----5:R-:W-:-:S03]  /*0480*/  FADD R29, R20, -R8 ;  /* 0x80000008141d7221 */ /* 0x020fc60000000000 */
[----:B--2---:R-:W-:-:S04]  /*0490*/  FFMA R3, R12, R3, R16 ;  /* 0x000000030c037223 */ /* 0x004fc80000000010 */
[----:B------:R-:W-:-:S05]  /*04a0*/  FMUL R8, R3, 1.4426950216293334961 ;  /* 0x3fb8aa3b03087820 */ /* 0x000fca0000400000 */
[----:B------:R-:W-:-:S13]  /*04b0*/  FSETP.GEU.AND P0, PT, R8, -126, PT ;  /* 0xc2fc00000800780b */ /* 0x000fda0003f0e000 */
[----:B------:R-:W-:-:S06]  /*04c0*/  @!P0 FMUL R8, R8, 0.5 ;  /* 0x3f00000008088820 */ /* 0x000fcc0000400000 */
[----:B------:R-:W0:Y:S01]  /*04d0*/  MUFU.EX2 R8, R8 ;  /* 0x0000000800087308 */ /* 0x000e220000000800 */
[----:B------:R-:W-:Y:S01]  /*04e0*/  FADD R4, R5, -R9 ;  /* 0x8000000905047221 */ /* 0x000fe20000000000 */
[----:B0-----:R-:W-:-:S04]  /*04f0*/  @!P0 FMUL R8, R8, R8 ;  /* 0x0000000808088220 */ /* 0x001fc80000400000 */
[----:B------:R-:W-:-:S05]  /*0500*/  FADD.FTZ.RZ R5, R8, 1 ;  /* 0x3f80000008057421 */ /* 0x000fca000001c000 */
[----:B------:R-:W-:Y:S01]  /*0510*/  IADD3 R5, R5, -0x3f400000, RZ ;  /* 0xc0c0000005057810 */ /* 0x000fe20007ffe0ff */
[----:B------:R-:W-:-:S03]  /*0520*/  FADD R28, R21, -R9 ;  /* 0x80000009151c7221 */ /* 0x000fc60000000000 */
[----:B------:R-:W-:-:S04]  /*0530*/  LOP3.LUT R5, R5, 0xff800000, RZ, 0xc0, !PT ;  /* 0xff80000005057812 */ /* 0x000fc800078ec0ff */
[----:B------:R-:W-:Y:S02]  /*0540*/  IADD3 R9, -R5, 0x40800000, RZ ;  /* 0x4080000005097810 */ /* 0x000fe40007ffe1ff */
[----:B------:R-:W-:-:S03]  /*0550*/  IADD3 R20, R8, -R5, RZ ;  /* 0x8000000508147210 */ /* 0x000fc60007ffe0ff */
[----:B------:R-:W-:Y:S01]  /*0560*/  FFMA.FTZ R9, R9, R26, -1 ;  /* 0xbf80000009097423 */ /* 0x000fe2000001001a */
[----:B------:R-:W-:-:S03]  /*0570*/  MOV R21, 0x3d39bf78 ;  /* 0x3d39bf7800157802 */ /* 0x000fc60000000f00 */
[----:B------:R-:W-:-:S04]  /*0580*/  FADD R20, R20, R9 ;  /* 0x0000000914147221 */ /* 0x000fc80000000000 */
[----:B------:R-:W-:-:S04]  /*0590*/  FFMA.FTZ R9, R20, -R21, 0.10546888411045074463 ;  /* 0x3dd8001214097423 */ /* 0x000fc80000010815 */
[----:B------:R-:W-:Y:S01]  /*05a0*/  FFMA.FTZ R9, R20, R9, -0.13229703903198242188 ;  /* 0xbe0778e014097423 */ /* 0x000fe20000010009 */
[----:B------:R-:W-:-:S03]  /*05b0*/  FMUL R4, R4, R25 ;  /* 0x0000001904047220 */ /* 0x000fc60000400000 */
[----:B------:R-:W-:Y:S01]  /*05c0*/  FFMA.FTZ R9, R20, R9, 0.14491446316242218018 ;  /* 0x3e14647514097423 */ /* 0x000fe20000010009 */
[----:B------:R-:W-:-:S03]  /*05d0*/  FFMA R4, R13, R4, R17 ;  /* 0x000000040d047223 */ /* 0x000fc60000000011 */
[----:B------:R-:W-:Y:S01]  /*05e0*/  FFMA.FTZ R9, R20, R9, -0.16641564667224884033 ;  /* 0xbe2a68dd14097423 */ /* 0x000fe20000010009 */
[----:B------:R-:W-:-:S03]  /*05f0*/  FMUL R26, R4, 1.4426950216293334961 ;  /* 0x3fb8aa3b041a7820 */ /* 0x000fc60000400000 */
[----:B------:R-:W-:Y:S02]  /*0600*/  FFMA.FTZ R9, R20, R9, 0.19988867640495300293 ;  /* 0x3e4caf9e14097423 */ /* 0x000fe40000010009 */
[----:B------:R-:W-:Y:S02]  /*0610*/  FSETP.GEU.AND P0, PT, R26, -126, PT ;  /* 0xc2fc00001a00780b */ /* 0x000fe40003f0e000 */
[----:B------:R-:W-:-:S04]  /*0620*/  FFMA.FTZ R9, R20, R9, -0.25000196695327758789 ;  /* 0xbe80004214097423 */ /* 0x000fc80000010009 */
[----:B------:R-:W-:-:S04]  /*0630*/  FFMA.FTZ R9, R20, R9, 0.33333510160446166992 ;  /* 0x3eaaaae614097423 */ /* 0x000fc80000010009 */
[----:B------:R-:W-:-:S04]  /*0640*/  FFMA.FTZ R9, R20, R9, -0.5 ;  /* 0xbf00000014097423 */ /* 0x000fc80000010009 */
[----:B------:R-:W-:Y:S01]  /*0650*/  FMUL R9, R20, R9 ;  /* 0x0000000914097220 */ /* 0x000fe20000400000 */
[----:B------:R-:W-:-:S03]  /*0660*/  @!P0 FMUL R26, R26, 0.5 ;  /* 0x3f0000001a1a8820 */ /* 0x000fc60000400000 */
[----:B------:R-:W-:Y:S02]  /*0670*/  FFMA.FTZ R20, R20, R9, R20 ;  /* 0x0000000914147223 */ /* 0x000fe40000010014 */
[----:B------:R-:W0:Y:S01]  /*0680*/  MUFU.EX2 R9, R26 ;  /* 0x0000001a00097308 */ /* 0x000e220000000800 */
[----:B------:R-:W-:-:S05]  /*0690*/  I2FP.F32.S32 R5, R5 ;  /* 0x0000000500057245 */ /* 0x000fca0000201400 */
[----:B------:R-:W-:-:S04]  /*06a0*/  FMUL R5, R5, 1.1920928955078125e-07 ;  /* 0x3400000005057820 */ /* 0x000fc80000400000 */
[----:B------:R-:W-:Y:S01]  /*06b0*/  FFMA.FTZ R20, R5, 0.69314718246459960938, R20 ;  /* 0x3f31721805147823 */ /* 0x000fe20000010014 */
[----:B0-----:R-:W-:-:S04]  /*06c0*/  @!P0 FMUL R9, R9, R9 ;  /* 0x0000000909098220 */ /* 0x001fc80000400000 */
[----:B------:R-:W-:Y:S01]  /*06d0*/  FADD.FTZ.RZ R5, R9, 1 ;  /* 0x3f80000009057421 */ /* 0x000fe2000001c000 */
[----:B------:R-:W-:-:S04]  /*06e0*/  FMUL R27, R29, R27 ;  /* 0x0000001b1d1b7220 */ /* 0x000fc80000400000 */
[----:B------:R-:W-:Y:S01]  /*06f0*/  IADD3 R5, R5, -0x3f400000, RZ ;  /* 0xc0c0000005057810 */ /* 0x000fe20007ffe0ff */
[----:B------:R-:W-:-:S03]  /*0700*/  FFMA R12, R12, R27, R16 ;  /* 0x0000001b0c0c7223 */ /* 0x000fc60000000010 */
[----:B------:R-:W-:Y:S01]  /*0710*/  LOP3.LUT R16, R5, 0xff800000, RZ, 0xc0, !PT ;  /* 0xff80000005107812 */ /* 0x000fe200078ec0ff */
[--C-:B------:R-:W-:Y:S01]  /*0720*/  FADD R5, R6, -R10.reuse ;  /* 0x8000000a06057221 */ /* 0x100fe20000000000 */
[----:B------:R-:W-:Y:S02]  /*0730*/  HFMA2.MMA R6, -RZ, RZ, 1.625, 0 ;  /* 0x3e800000ff067435 */ /* 0x000fe400000001ff */
[----:B------:R-:W-:Y:S01]  /*0740*/  IADD3 R29, -R16, 0x40800000, RZ ;  /* 0x40800000101d7810 */ /* 0x000fe20007ffe1ff */
[----:B------:R-:W-:Y:S01]  /*0750*/  FADD R27, R22, -R10 ;  /* 0x8000000a161b7221 */ /* 0x000fe20000000000 */
[----:B------:R-:W-:Y:S02]  /*0760*/  IADD3 R22, R9, -R16, RZ ;  /* 0x8000001009167210 */ /* 0x000fe40007ffe0ff */
[----:B------:R-:W-:-:S04]  /*0770*/  ISETP.GE.U32.AND P0, PT, R8, 0x7f800000, PT ;  /* 0x7f8000000800780c */ /* 0x000fc80003f06070 */
[----:B------:R-:W-:Y:S01]  /*0780*/  FFMA.FTZ R29, R29, R6, -1 ;  /* 0xbf8000001d1d7423 */ /* 0x000fe20000010006 */
[----:B------:R-:W-:-:S03]  /*0790*/  FMUL R28, R28, R25 ;  /* 0x000000191c1c7220 */ /* 0x000fc60000400000 */
[----:B------:R-:W-:-:S04]  /*07a0*/  FADD R22, R22, R29 ;  /* 0x0000001d16167221 */ /* 0x000fc80000000000 */
[----:B------:R-:W-:-:S04]  /*07b0*/  FFMA.FTZ R25, R22, -R21, 0.10546888411045074463 ;  /* 0x3dd8001216197423 */ /* 0x000fc80000010815 */
[----:B------:R-:W-:-:S04]  /*07c0*/  FFMA.FTZ R25, R22, R25, -0.13229703903198242188 ;  /* 0xbe0778e016197423 */ /* 0x000fc80000010019 */
[----:B------:R-:W-:Y:S01]  /*07d0*/  FFMA.FTZ R25, R22, R25, 0.14491446316242218018 ;  /* 0x3e14647516197423 */ /* 0x000fe20000010019 */
[----:B------:R-:W-:Y:S06]  /*07e0*/  @!P0 BRA `(.L_x_1) ;  /* 0x0000000000148947 */ /* 0x000fec0003800000 */
[----:B------:R-:W-:-:S13]  /*07f0*/  ISETP.GE.AND P0, PT, R8, -0x407fffff, PT ;  /* 0xbf8000010800780c */ /* 0x000fda0003f06270 */
[----:B------:R-:W-:-:S05]  /*0800*/  @P0 MOV R29, 0x7f800000 ;  /* 0x7f800000001d0802 */ /* 0x000fca0000000f00 */
[C---:B------:R-:W-:Y:S01]  /*0810*/  @P0 FFMA.FTZ R20, R8.reuse, R29, +INF ;  /* 0x7f80000008140423 */ /* 0x040fe2000001001d */
[----:B------:R-:W-:-:S04]  /*0820*/  FSETP.NEU.AND P0, PT, R8, RZ, PT ;  /* 0x000000ff0800720b */ /* 0x000fc80003f0d000 */
[----:B------:R-:W-:-:S09]  /*0830*/  FSEL R20, R20, -RZ, P0 ;  /* 0x800000ff14147208 */ /* 0x000fd20000000000 */
.L_x_1:
[----:B------:R-:W-:Y:S05]  /*0840*/  BSYNC B0 ;  /* 0x0000000000007941 */ /* 0x000fea0003800000 */
.L_x_0:
[C---:B------:R-:W-:Y:S01]  /*0850*/  FFMA.FTZ R25, R22.reuse, R25, -0.16641564667224884033 ;  /* 0xbe2a68dd16197423 */ /* 0x040fe20000010019 */
[----:B------:R-:W-:Y:S01]  /*0860*/  FMUL R5, R5, R24 ;  /* 0x0000001805057220 */ /* 0x000fe20000400000 */
[----:B------:R-:W-:Y:S01]  /*0870*/  FADD R7, R7, -R11 ;  /* 0x8000000b07077221 */ /* 0x000fe20000000000 */
[----:B------:R-:W-:Y:S01]  /*0880*/  FFMA R13, R13, R28, R17 ;  /* 0x0000001c0d0d7223 */ /* 0x000fe20000000011 */
[----:B------:R-:W-:Y:S01]  /*0890*/  FFMA.FTZ R25, R22, R25, 0.19988867640495300293 ;  /* 0x3e4caf9e16197423 */ /* 0x000fe20000010019 */
[--C-:B------:R-:W-:Y:S01]  /*08a0*/  FFMA R10, R14, R5, R18.reuse ;  /* 0x000000050e0a7223 */ /* 0x100fe20000000012 */
[----:B------:R-:W-:Y:S01]  /*08b0*/  FMUL R26, R7, R0 ;  /* 0x00000000071a7220 */ /* 0x000fe20000400000 */
[----:B------:R-:W-:Y:S01]  /*08c0*/  FMUL R27, R24, R27 ;  /* 0x0000001b181b7220 */ /* 0x000fe20000400000 */
[----:B------:R-:W-:Y:S01]  /*08d0*/  FFMA.FTZ R5, R22, R25, -0.25000196695327758789 ;  /* 0xbe80004216057423 */ /* 0x000fe20000010019 */
[----:B------:R-:W-:Y:S01]  /*08e0*/  FMUL R25, R10, 1.4426950216293334961 ;  /* 0x3fb8aa3b0a197820 */ /* 0x000fe20000400000 */
[----:B------:R-:W-:Y:S01]  /*08f0*/  FADD R23, R23, -R11 ;  /* 0x8000000b17177221 */ /* 0x000fe20000000000 */
[----:B------:R-:W-:Y:S01]  /*0900*/  FFMA R14, R14, R27, R18 ;  /* 0x0000001b0e0e7223 */ /* 0x000fe20000000012 */
[----:B------:R-:W-:Y:S01]  /*0910*/  FFMA.FTZ R5, R22, R5, 0.33333510160446166992 ;  /* 0x3eaaaae616057423 */ /* 0x000fe20000010005 */
[----:B------:R-:W-:Y:S01]  /*0920*/  FMUL R27, R13, 1.4426950216293334961 ;  /* 0x3fb8aa3b0d1b7820 */ /* 0x000fe20000400000 */
[----:B------:R-:W-:Y:S01]  /*0930*/  FSETP.GEU.AND P0, PT, R25, -126, PT ;  /* 0xc2fc00001900780b */ /* 0x000fe20003f0e000 */
[----:B------:R-:W-:Y:S01]  /*0940*/  FMUL R0, R0, R23 ;  /* 0x0000001700007220 */ /* 0x000fe20000400000 */
[----:B------:R-:W-:Y:S01]  /*0950*/  FFMA.FTZ R5, R22, R5, -0.5 ;  /* 0xbf00000016057423 */ /* 0x000fe20000010005 */
[----:B------:R-:W-:Y:S01]  /*0960*/  FMUL R23, R12, 1.4426950216293334961 ;  /* 0x3fb8aa3b0c177820 */ /* 0x000fe20000400000 */
[----:B------:R-:W-:Y:S02]  /*0970*/  BSSY B0, `(.L_x_2) ;  /* 0x000004a000007945 */ /* 0x000fe40003800000 */
[----:B------:R-:W-:-:S04]  /*0980*/  FMUL R5, R22, R5 ;  /* 0x0000000516057220 */ /* 0x000fc80000400000 */
[----:B------:R-:W-:Y:S01]  /*0990*/  FFMA.FTZ R8, R22, R5, R22 ;  /* 0x0000000516087223 */ /* 0x000fe20000010016 */
[C-C-:B------:R-:W-:Y:S01]  /*09a0*/  FFMA R5, R15.reuse, R26, R19.reuse ;  /* 0x0000001a0f057223 */ /* 0x140fe20000000013 */
[----:B------:R-:W-:Y:S01]  /*09b0*/  FFMA R15, R15, R0, R19 ;  /* 0x000000000f0f7223 */ /* 0x000fe20000000013 */
[----:B------:R-:W-:Y:S02]  /*09c0*/  @!P0 FMUL R25, R25, 0.5 ;  /* 0x3f00000019198820 */ /* 0x000fe40000400000 */
[----:B------:R-:W-:Y:S02]  /*09d0*/  FMUL R26, R5, 1.4426950216293334961 ;  /* 0x3fb8aa3b051a7820 */ /* 0x000fe40000400000 */
[----:B------:R-:W0:Y:S03]  /*09e0*/  MUFU.EX2 R7, R25 ;  /* 0x0000001900077308 */ /* 0x000e260000000800 */
[----:B------:R-:W-:Y:S01]  /*09f0*/  FSETP.GEU.AND P1, PT, R26, -126, PT ;  /* 0xc2fc00001a00780b */ /* 0x000fe20003f2e000 */
[----:B0-----:R-:W-:-:S12]  /*0a00*/  @!P0 FMUL R7, R7, R7 ;  /* 0x0000000707078220 */ /* 0x001fd80000400000 */
[----:B------:R-:W-:Y:S01]  /*0a10*/  @!P1 FMUL R26, R26, 0.5 ;  /* 0x3f0000001a1a9820 */ /* 0x000fe20000400000 */
[----:B------:R-:W-:Y:S01]  /*0a20*/  FSETP.GEU.AND P0, PT, R23, -126, PT ;  /* 0xc2fc00001700780b */ /* 0x000fe20003f0e000 */
[----:B------:R-:W-:Y:S02]  /*0a30*/  FADD.FTZ.RZ R22, R7, 1 ;  /* 0x3f80000007167421 */ /* 0x000fe4000001c000 */
[----:B------:R-:W0:Y:S03]  /*0a40*/  MUFU.EX2 R17, R26 ;  /* 0x0000001a00117308 */ /* 0x000e260000000800 */
[----:B------:R-:W-:-:S04]  /*0a50*/  IADD3 R22, R22, -0x3f400000, RZ ;  /* 0xc0c0000016167810 */ /* 0x000fc80007ffe0ff */
[----:B------:R-:W-:-:S03]  /*0a60*/  LOP3.LUT R22, R22, 0xff800000, RZ, 0xc0, !PT ;  /* 0xff80000016167812 */ /* 0x000fc600078ec0ff */
[----:B------:R-:W-:Y:S01]  /*0a70*/  @!P0 FMUL R23, R23, 0.5 ;  /* 0x3f00000017178820 */ /* 0x000fe20000400000 */
[----:B------:R-:W-:Y:S02]  /*0a80*/  IADD3 R25, -R22, 0x40800000, RZ ;  /* 0x4080000016197810 */ /* 0x000fe40007ffe1ff */
[----:B------:R-:W-:Y:S01]  /*0a90*/  IADD3 R18, R7, -R22, RZ ;  /* 0x8000001607127210 */ /* 0x000fe20007ffe0ff */
[----:B0-----:R-:W-:Y:S01]  /*0aa0*/  @!P1 FMUL R17, R17, R17 ;  /* 0x0000001111119220 */ /* 0x001fe20000400000 */
[----:B------:R-:W-:Y:S01]  /*0ab0*/  FSETP.GEU.AND P1, PT, R27, -126, PT ;  /* 0xc2fc00001b00780b */ /* 0x000fe20003f2e000 */
[----:B------:R-:W-:Y:S02]  /*0ac0*/  FFMA.FTZ R25, R25, R6, -1 ;  /* 0xbf80000019197423 */ /* 0x000fe40000010006 */
[----:B------:R-:W-:Y:S02]  /*0ad0*/  FADD.FTZ.RZ R24, R17, 1 ;  /* 0x3f80000011187421 */ /* 0x000fe4000001c000 */
[----:B------:R-:W-:-:S03]  /*0ae0*/  FADD R18, R18, R25 ;  /* 0x0000001912127221 */ /* 0x000fc60000000000 */
[----:B------:R-:W-:Y:S01]  /*0af0*/  IADD3 R24, R24, -0x3f400000, RZ ;  /* 0xc0c0000018187810 */ /* 0x000fe20007ffe0ff */
[----:B------:R-:W-:-:S03]  /*0b00*/  FFMA.FTZ R11, R18, -R21, 0.10546888411045074463 ;  /* 0x3dd80012120b7423 */ /* 0x000fc60000010815 */
[----:B------:R-:W-:Y:S01]  /*0b10*/  LOP3.LUT R24, R24, 0xff800000, RZ, 0xc0, !PT ;  /* 0xff80000018187812 */ /* 0x000fe200078ec0ff */
[C---:B------:R-:W-:Y:S01]  /*0b20*/  FFMA.FTZ R11, R18.reuse, R11, -0.13229703903198242188 ;  /* 0xbe0778e0120b7423 */ /* 0x040fe2000001000b */
[----:B------:R-:W-:Y:S02]  /*0b30*/  @!P1 FMUL R27, R27, 0.5 ;  /* 0x3f0000001b1b9820 */ /* 0x000fe40000400000 */
[----:B------:R-:W-:Y:S01]  /*0b40*/  IADD3 R25, -R24, 0x40800000, RZ ;  /* 0x4080000018197810 */ /* 0x000fe20007ffe1ff */
[----:B------:R-:W-:Y:S01]  /*0b50*/  FFMA.FTZ R11, R18, R11, 0.14491446316242218018 ;  /* 0x3e146475120b7423 */ /* 0x000fe2000001000b */
[----:B------:R-:W-:-:S03]  /*0b60*/  IADD3 R28, R17, -R24, RZ ;  /* 0x80000018111c7210 */ /* 0x000fc60007ffe0ff */
[----:B------:R-:W-:Y:S01]  /*0b70*/  FFMA.FTZ R25, R25, R6, -1 ;  /* 0xbf80000019197423 */ /* 0x000fe20000010006 */
[----:B------:R-:W-:-:S03]  /*0b80*/  FFMA.FTZ R11, R18, R11, -0.16641564667224884033 ;  /* 0xbe2a68dd120b7423 */ /* 0x000fc6000001000b */
[----:B------:R-:W-:Y:S01]  /*0b90*/  FADD R28, R28, R25 ;  /* 0x000000191c1c7221 */ /* 0x000fe20000000000 */
[----:B------:R-:W-:-:S03]  /*0ba0*/  FFMA.FTZ R11, R18, R11, 0.19988867640495300293 ;  /* 0x3e4caf9e120b7423 */ /* 0x000fc6000001000b */
[----:B------:R-:W-:Y:S01]  /*0bb0*/  FFMA.FTZ R19, R28, -R21, 0.10546888411045074463 ;  /* 0x3dd800121c137423 */ /* 0x000fe20000010815 */
[----:B------:R-:W-:-:S03]  /*0bc0*/  FFMA.FTZ R11, R18, R11, -0.25000196695327758789 ;  /* 0xbe800042120b7423 */ /* 0x000fc6000001000b */
[----:B------:R-:W-:Y:S01]  /*0bd0*/  FFMA.FTZ R25, R28, R19, -0.13229703903198242188 ;  /* 0xbe0778e01c197423 */ /* 0x000fe20000010013 */
[----:B------:R-:W-:Y:S02]  /*0be0*/  FFMA.FTZ R19, R18, R11, 0.33333510160446166992 ;  /* 0x3eaaaae612137423 */ /* 0x000fe4000001000b */
[----:B------:R-:W0:Y:S01]  /*0bf0*/  MUFU.EX2 R11, R23 ;  /* 0x00000017000b7308 */ /* 0x000e220000000800 */
[----:B------:R-:W-:Y:S01]  /*0c00*/  FFMA.FTZ R25, R28, R25, 0.14491446316242218018 ;  /* 0x3e1464751c197423 */ /* 0x000fe20000010019 */
[----:B------:R-:W-:-:S03]  /*0c10*/  FFMA.FTZ R19, R18, R19, -0.5 ;  /* 0xbf00000012137423 */ /* 0x000fc60000010013 */
[----:B------:R-:W-:Y:S01]  /*0c20*/  FFMA.FTZ R25, R28, R25, -0.16641564667224884033 ;  /* 0xbe2a68dd1c197423 */ /* 0x000fe20000010019 */
[----:B------:R-:W-:-:S03]  /*0c30*/  FMUL R19, R18, R19 ;  /* 0x0000001312137220 */ /* 0x000fc60000400000 */
[----:B------:R-:W-:Y:S01]  /*0c40*/  FFMA.FTZ R25, R28, R25, 0.19988867640495300293 ;  /* 0x3e4caf9e1c197423 */ /* 0x000fe20000010019 */
[----:B------:R-:W-:Y:S01]  /*0c50*/  FFMA.FTZ R0, R18, R19, R18 ;  /* 0x0000001312007223 */ /* 0x000fe20000010012 */
[----:B------:R-:W-:Y:S02]  /*0c60*/  I2FP.F32.S32 R19, R16 ;  /* 0x0000001000137245 */ /* 0x000fe40000201400 */
[C---:B------:R-:W-:Y:S01]  /*0c70*/  FFMA.FTZ R25, R28.reuse, R25, -0.25000196695327758789 ;  /* 0xbe8000421c197423 */ /* 0x040fe20000010019 */
[----:B0-----:R-:W-:Y:S01]  /*0c80*/  @!P0 FMUL R11, R11, R11 ;  /* 0x0000000b0b0b8220 */ /* 0x001fe20000400000 */
[----:B------:R-:W-:Y:S02]  /*0c90*/  ISETP.GE.U32.AND P0, PT, R9, 0x7f800000, PT ;  /* 0x7f8000000900780c */ /* 0x000fe40003f06070 */
[----:B------:R-:W-:Y:S01]  /*0ca0*/  FFMA.FTZ R25, R28, R25, 0.33333510160446166992 ;  /* 0x3eaaaae61c197423 */ /* 0x000fe20000010019 */
[----:B------:R-:W-:Y:S01]  /*0cb0*/  FMUL R19, R19, 1.1920928955078125e-07 ;  /* 0x3400000013137820 */ /* 0x000fe20000400000 */
[----:B------:R-:W-:-:S02]  /*0cc0*/  FADD.FTZ.RZ R18, R11, 1 ;  /* 0x3f8000000b127421 */ /* 0x000fc4000001c000 */
[C---:B------:R-:W-:Y:S01]  /*0cd0*/  FFMA.FTZ R25, R28.reuse, R25, -0.5 ;  /* 0xbf0000001c197423 */ /* 0x040fe20000010019 */
[----:B------:R-:W-:Y:S02]  /*0ce0*/  FFMA.FTZ R19, R19, 0.69314718246459960938, R8 ;  /* 0x3f31721813137823 */ /* 0x000fe40000010008 */
[----:B------:R-:W-:Y:S01]  /*0cf0*/  IADD3 R18, R18, -0x3f400000, RZ ;  /* 0xc0c0000012127810 */ /* 0x000fe20007ffe0ff */
[----:B------:R-:W-:-:S03]  /*0d00*/  FMUL R25, R28, R25 ;  /* 0x000000191c197220 */ /* 0x000fc60000400000 */
[----:B------:R-:W-:Y:S01]  /*0d10*/  LOP3.LUT R26, R18, 0xff800000, RZ, 0xc0, !PT ;  /* 0xff800000121a7812 */ /* 0x000fe200078ec0ff */
[----:B------:R-:W-:Y:S01]  /*0d20*/  FFMA.FTZ R25, R28, R25, R28 ;  /* 0x000000191c197223 */ /* 0x000fe2000001001c */
[----:B------:R-:W0:Y:S02]  /*0d30*/  MUFU.EX2 R18, R27 ;  /* 0x0000001b00127308 */ /* 0x000e240000000800 */
[----:B------:R-:W-:Y:S02]  /*0d40*/  IADD3 R23, -R26, 0x40800000, RZ ;  /* 0x408000001a177810 */ /* 0x000fe40007ffe1ff */
[----:B------:R-:W-:-:S03]  /*0d50*/  IADD3 R16, R11, -R26, RZ ;  /* 0x8000001a0b107210 */ /* 0x000fc60007ffe0ff */
[----:B------:R-:W-:-:S04]  /*0d60*/  FFMA.FTZ R23, R23, R6, -1 ;  /* 0xbf80000017177423 */ /* 0x000fc80000010006 */
[----:B------:R-:W-:-:S04]  /*0d70*/  FADD R16, R16, R23 ;  /* 0x0000001710107221 */ /* 0x000fc80000000000 */
[----:B------:R-:W-:Y:S01]  /*0d80*/  FFMA.FTZ R23, R16, -R21, 0.10546888411045074463 ;  /* 0x3dd8001210177423 */ /* 0x000fe20000010815 */
[----:B0-----:R-:W-:-:S03]  /*0d90*/  @!P1 FMUL R18, R18, R18 ;  /* 0x0000001212129220 */ /* 0x001fc60000400000 */
[----:B------:R-:W-:Y:S01]  /*0da0*/  FFMA.FTZ R23, R16, R23, -0.13229703903198242188 ;  /* 0xbe0778e010177423 */ /* 0x000fe20000010017 */
[----:B------:R-:W-:Y:S06]  /*0db0*/  @!P0 BRA `(.L_x_3) ;  /* 0x0000000000148947 */ /* 0x000fec0003800000 */
[----:B------:R-:W-:-:S13]  /*0dc0*/  ISETP.GE.AND P0, PT, R9, -0x407fffff, PT ;  /* 0xbf8000010900780c */ /* 0x000fda0003f06270 */
[----:B------:R-:W-:-:S05]  /*0dd0*/  @P0 MOV R8, 0x7f800000 ;  /* 0x7f80000000080802 */ /* 0x000fca0000000f00 */
[C---:B------:R-:W-:Y:S01]  /*0de0*/  @P0 FFMA.FTZ R19, R9.reuse, R8, +INF ;  /* 0x7f80000009130423 */ /* 0x040fe20000010008 */
[----:B------:R-:W-:-:S04]  /*0df0*/  FSETP.NEU.AND P0, PT, R9, RZ, PT ;  /* 0x000000ff0900720b */ /* 0x000fc80003f0d000 */
[----:B------:R-:W-:-:S09]  /*0e00*/  FSEL R19, R19, -RZ, P0 ;  /* 0x800000ff13137208 */ /* 0x000fd20000000000 */
.L_x_3:
[----:B------:R-:W-:Y:S05]  /*0e10*/  BSYNC B0 ;  /* 0x0000000000007941 */ /* 0x000fea0003800000 */
.L_x_2:
[----:B------:R-:W-:Y:S01]  /*0e20*/  FADD.FTZ.RZ R8, R18, 1 ;  /* 0x3f80000012087421 */ /* 0x000fe2000001c000 */
[----:B------:R-:W-:Y:S01]  /*0e30*/  FFMA.FTZ R23, R16, R23, 0.14491446316242218018 ;  /* 0x3e14647510177423 */ /* 0x000fe20000010017 */
[----:B------:R-:W-:Y:S01]  /*0e40*/  FMUL R28, R14, 1.4426950216293334961 ;  /* 0x3fb8aa3b0e1c7820 */ /* 0x000fe20000400000 */
[----:B------:R-:W-:Y:S01]  /*0e50*/  I2FP.F32.S32 R24, R24 ;  /* 0x0000001800187245 */ /* 0x000fe20000201400 */
[----:B------:R-:W-:Y:S01]  /*0e60*/  BSSY B0, `(.L_x_4) ;  /* 0x0000061000007945 */ /* 0x000fe20003800000 */
[----:B------:R-:W-:Y:S01]  /*0e70*/  FFMA.FTZ R23, R16, R23, -0.16641564667224884033 ;  /* 0xbe2a68dd10177423 */ /* 0x000fe20000010017 */
[----:B------:R-:W-:Y:S02]  /*0e80*/  IADD3 R8, R8, -0x3f400000, RZ ;  /* 0xc0c0000008087810 */ /* 0x000fe40007ffe0ff */
[----:B------:R-:W-:Y:S01]  /*0e90*/  FSETP.GEU.AND P0, PT, R28, -126, PT ;  /* 0xc2fc00001c00780b */ /* 0x000fe20003f0e000 */
[----:B------:R-:W-:Y:S01]  /*0ea0*/  FFMA.FTZ R23, R16, R23, 0.19988867640495300293 ;  /* 0x3e4caf9e10177423 */ /* 0x000fe20000010017 */
[----:B------:R-:W-:Y:S01]  /*0eb0*/  LOP3.LUT R27, R8, 0xff800000, RZ, 0xc0, !PT ;  /* 0xff800000081b7812 */ /* 0x000fe200078ec0ff */
[----:B------:R-:W-:Y:S01]  /*0ec0*/  FMUL R24, R24, 1.1920928955078125e-07 ;  /* 0x3400000018187820 */ /* 0x000fe20000400000 */
[----:B------:R-:W-:Y:S01]  /*0ed0*/  I2FP.F32.S32 R26, R26 ;  /* 0x0000001a001a7245 */ /* 0x000fe20000201400 */
[----:B------:R-:W-:Y:S01]  /*0ee0*/  FFMA.FTZ R23, R16, R23, -0.25000196695327758789 ;  /* 0xbe80004210177423 */ /* 0x000fe20000010017 */
[----:B------:R-:W-:-:S02]  /*0ef0*/  IADD3 R9, -R27, 0x40800000, RZ ;  /* 0x408000001b097810 */ /* 0x000fc40007ffe1ff */
[----:B------:R-:W-:Y:S01]  /*0f00*/  IADD3 R8, R18, -R27, RZ ;  /* 0x8000001b12087210 */ /* 0x000fe20007ffe0ff */
[----:B------:R-:W-:Y:S01]  /*0f10*/  FFMA.FTZ R23, R16, R23, 0.33333510160446166992 ;  /* 0x3eaaaae610177423 */ /* 0x000fe20000010017 */
[----:B------:R-:W-:Y:S01]  /*0f20*/  FMUL R26, R26, 1.1920928955078125e-07 ;  /* 0x340000001a1a7820 */ /* 0x000fe20000400000 */
[----:B------:R-:W-:Y:S01]  /*0f30*/  FFMA.FTZ R9, R9, R6, -1 ;  /* 0xbf80000009097423 */ /* 0x000fe20000010006 */
[----:B------:R-:W-:Y:S01]  /*0f40*/  I2FP.F32.S32 R27, R27 ;  /* 0x0000001b001b7245 */ /* 0x000fe20000201400 */
[----:B------:R-:W-:Y:S01]  /*0f50*/  FFMA.FTZ R23, R16, R23, -0.5 ;  /* 0xbf00000010177423 */ /* 0x000fe20000010017 */
[----:B------:R-:W-:Y:S01]  /*0f60*/  @!P0 FMUL R28, R28, 0.5 ;  /* 0x3f0000001c1c8820 */ /* 0x000fe20000400000 */
[----:B------:R-:W-:Y:S01]  /*0f70*/  FADD R8, R8, R9 ;  /* 0x0000000908087221 */ /* 0x000fe20000000000 */
[----:B------:R-:W-:Y:S01]  /*0f80*/  ISETP.GE.U32.AND P6, PT, R7, 0x7f800000, PT ;  /* 0x7f8000000700780c */ /* 0x000fe20003fc6070 */
[----:B------:R-:W-:Y:S01]  /*0f90*/  FMUL R9, R16, R23 ;  /* 0x0000001710097220 */ /* 0x000fe20000400000 */
[----:B------:R-:W-:Y:S01]  /*0fa0*/  FMUL R27, R27, 1.1920928955078125e-07 ;  /* 0x340000001b1b7820 */ /* 0x000fe20000400000 */
[----:B------:R-:W-:Y:S01]  /*0fb0*/  FFMA.FTZ R23, R8, -R21, 0.10546888411045074463 ;  /* 0x3dd8001208177423 */ /* 0x000fe20000010815 */
[----:B------:R-:W-:Y:S01]  /*0fc0*/  I2FP.F32.S32 R22, R22 ;  /* 0x0000001600167245 */ /* 0x000fe20000201400 */
[----:B------:R-:W-:Y:S01]  /*0fd0*/  FFMA.FTZ R9, R16, R9, R16 ;  /* 0x0000000910097223 */ /* 0x000fe20000010010 */
[----:B------:R-:W-:Y:S01]  /*0fe0*/  FFMA.FTZ R16, R24, 0.69314718246459960938, R25 ;  /* 0x3f31721818107823 */ /* 0x000fe20000010019 */
[----:B------:R-:W-:Y:S01]  /*0ff0*/  FFMA.FTZ R23, R8, R23, -0.13229703903198242188 ;  /* 0xbe0778e008177423 */ /* 0x000fe20000010017 */
[----:B------:R-:W-:Y:S01]  /*1000*/  ISETP.GE.U32.AND P1, PT, R17, 0x7f800000, PT ;  /* 0x7f8000001100780c */ /* 0x000fe20003f26070 */
[----:B------:R-:W-:Y:S01]  /*1010*/  FFMA.FTZ R9, R26, 0.69314718246459960938, R9 ;  /* 0x3f3172181a097823 */ /* 0x000fe20000010009 */
[----:B------:R-:W-:Y:S01]  /*1020*/  ISETP.GE.U32.AND P2, PT, R11, 0x7f800000, PT ;  /* 0x7f8000000b00780c */ /* 0x000fe20003f46070 */
[----:B------:R-:W-:Y:S01]  /*1030*/  FFMA.FTZ R23, R8, R23, 0.14491446316242218018 ;  /* 0x3e14647508177423 */ /* 0x000fe20000010017 */
[----:B------:R-:W-:-:S03]  /*1040*/  ISETP.GE.U32.AND P3, PT, R18, 0x7f800000, PT ;  /* 0x7f8000001200780c */ /* 0x000fc60003f66070 */
[----:B------:R-:W-:-:S04]  /*1050*/  FFMA.FTZ R23, R8, R23, -0.16641564667224884033 ;  /* 0xbe2a68dd08177423 */ /* 0x000fc80000010017 */
[----:B------:R-:W-:-:S04]  /*1060*/  FFMA.FTZ R23, R8, R23, 0.19988867640495300293 ;  /* 0x3e4caf9e08177423 */ /* 0x000fc80000010017 */
[----:B------:R-:W-:-:S04]  /*1070*/  FFMA.FTZ R23, R8, R23, -0.25000196695327758789 ;  /* 0xbe80004208177423 */ /* 0x000fc80000010017 */
[C---:B------:R-:W-:Y:S02]  /*1080*/  FFMA.FTZ R29, R8.reuse, R23, 0.33333510160446166992 ;  /* 0x3eaaaae6081d7423 */ /* 0x040fe40000010017 */
[----:B------:R-:W0:Y:S02]  /*1090*/  MUFU.EX2 R23, R28 ;  /* 0x0000001c00177308 */ /* 0x000e240000000800 */
[----:B------:R-:W-:-:S04]  /*10a0*/  FFMA.FTZ R29, R8, R29, -0.5 ;  /* 0xbf000000081d7423 */ /* 0x000fc8000001001d */
[----:B------:R-:W-:-:S04]  /*10b0*/  FMUL R29, R8, R29 ;  /* 0x0000001d081d7220 */ /* 0x000fc80000400000 */
[----:B------:R-:W-:Y:S01]  /*10c0*/  FFMA.FTZ R8, R8, R29, R8 ;  /* 0x0000001d08087223 */ /* 0x000fe20000010008 */
[----:B------:R-:W-:-:S03]  /*10d0*/  FMUL R29, R15, 1.4426950216293334961 ;  /* 0x3fb8aa3b0f1d7820 */ /* 0x000fc60000400000 */
[----:B------:R-:W-:Y:S01]  /*10e0*/  FFMA.FTZ R8, R27, 0.69314718246459960938, R8 ;  /* 0x3f3172181b087823 */ /* 0x000fe20000010008 */
[----:B0-----:R-:W-:Y:S01]  /*10f0*/  @!P0 FMUL R23, R23, R23 ;  /* 0x0000001717178220 */ /* 0x001fe20000400000 */
[----:B------:R-:W-:-:S03]  /*1100*/  FSETP.GEU.AND P0, PT, R29, -126, PT ;  /* 0xc2fc00001d00780b */ /* 0x000fc60003f0e000 */
[C---:B------:R-:W-:Y:S01]  /*1110*/  FADD.FTZ.RZ R24, R23.reuse, 1 ;  /* 0x3f80000017187421 */ /* 0x040fe2000001c000 */
[----:B------:R-:W-:-:S04]  /*1120*/  ISETP.GE.U32.AND P4, PT, R23, 0x7f800000, PT ;  /* 0x7f8000001700780c */ /* 0x000fc80003f86070 */
[----:B------:R-:W-:-:S04]  /*1130*/  IADD3 R24, R24, -0x3f400000, RZ ;  /* 0xc0c0000018187810 */ /* 0x000fc80007ffe0ff */
[----:B------:R-:W-:Y:S01]  /*1140*/  LOP3.LUT R26, R24, 0xff800000, RZ, 0xc0, !PT ;  /* 0xff800000181a7812 */ /* 0x000fe200078ec0ff */
[----:B------:R-:W-:-:S03]  /*1150*/  @!P0 FMUL R29, R29, 0.5 ;  /* 0x3f0000001d1d8820 */ /* 0x000fc60000400000 */
[----:B------:R-:W-:Y:S01]  /*1160*/  IADD3 R25, -R26, 0x40800000, RZ ;  /* 0x408000001a197810 */ /* 0x000fe20007ffe1ff */
[----:B------:R-:W0:Y:S01]  /*1170*/  MUFU.EX2 R24, R29 ;  /* 0x0000001d00187308 */ /* 0x000e220000000800 */
[----:B------:R-:W-:Y:S02]  /*1180*/  IADD3 R28, R23, -R26, RZ ;  /* 0x8000001a171c7210 */ /* 0x000fe40007ffe0ff */
[----:B------:R-:W-:Y:S01]  /*1190*/  I2FP.F32.S32 R26, R26 ;  /* 0x0000001a001a7245 */ /* 0x000fe20000201400 */
[----:B------:R-:W-:-:S04]  /*11a0*/  FFMA.FTZ R25, R25, R6, -1 ;  /* 0xbf80000019197423 */ /* 0x000fc80000010006 */
[----:B------:R-:W-:Y:S01]  /*11b0*/  FADD R28, R28, R25 ;  /* 0x000000191c1c7221 */ /* 0x000fe20000000000 */
[----:B------:R-:W-:-:S03]  /*11c0*/  FMUL R26, R26, 1.1920928955078125e-07 ;  /* 0x340000001a1a7820 */ /* 0x000fc60000400000 */
[----:B------:R-:W-:Y:S01]  /*11d0*/  FFMA.FTZ R25, R28, -R21, 0.10546888411045074463 ;  /* 0x3dd800121c197423 */ /* 0x000fe20000010815 */
[----:B0-----:R-:W-:-:S03]  /*11e0*/  @!P0 FMUL R24, R24, R24 ;  /* 0x0000001818188220 */ /* 0x001fc60000400000 */
[----:B------:R-:W-:Y:S01]  /*11f0*/  FFMA.FTZ R25, R28, R25, -0.13229703903198242188 ;  /* 0xbe0778e01c197423 */ /* 0x000fe20000010019 */
[----:B------:R-:W-:-:S03]  /*1200*/  FSETP.GT.AND P0, PT, R3, 20, PT ;  /* 0x41a000000300780b */ /* 0x000fc60003f04000 */
[----:B------:R-:W-:Y:S01]  /*1210*/  FFMA.FTZ R25, R28, R25, 0.14491446316242218018 ;  /* 0x3e1464751c197423 */ /* 0x000fe20000010019 */
[----:B------:R-:W-:-:S03]  /*1220*/  ISETP.GE.U32.AND P5, PT, R24, 0x7f800000, PT ;  /* 0x7f8000001800780c */ /* 0x000fc60003fa6070 */
[----:B------:R-:W-:-:S04]  /*1230*/  FFMA.FTZ R25, R28, R25, -0.16641564667224884033 ;  /* 0xbe2a68dd1c197423 */ /* 0x000fc80000010019 */
[----:B------:R-:W-:-:S04]  /*1240*/  FFMA.FTZ R25, R28, R25, 0.19988867640495300293 ;  /* 0x3e4caf9e1c197423 */ /* 0x000fc80000010019 */
[----:B------:R-:W-:-:S04]  /*1250*/  FFMA.FTZ R25, R28, R25, -0.25000196695327758789 ;  /* 0xbe8000421c197423 */ /* 0x000fc80000010019 */
[----:B------:R-:W-:-:S04]  /*1260*/  FFMA.FTZ R25, R28, R25, 0.33333510160446166992 ;  /* 0x3eaaaae61c197423 */ /* 0x000fc80000010019 */
[----:B------:R-:W-:-:S04]  /*1270*/  FFMA.FTZ R25, R28, R25, -0.5 ;  /* 0xbf0000001c197423 */ /* 0x000fc80000010019 */
[----:B------:R-:W-:-:S04]  /*1280*/  FMUL R25, R28, R25 ;  /* 0x000000191c197220 */ /* 0x000fc80000400000 */
[----:B------:R-:W-:Y:S01]  /*1290*/  FFMA.FTZ R27, R28, R25, R28 ;  /* 0x000000191c1b7223 */ /* 0x000fe2000001001c */
[----:B------:R-:W-:-:S05]  /*12a0*/  FADD.FTZ.RZ R25, R24, 1 ;  /* 0x3f80000018197421 */ /* 0x000fca000001c000 */
[----:B------:R-:W-:-:S04]  /*12b0*/  IADD3 R25, R25, -0x3f400000, RZ ;  /* 0xc0c0000019197810 */ /* 0x000fc80007ffe0ff */
[----:B------:R-:W-:-:S04]  /*12c0*/  LOP3.LUT R25, R25, 0xff800000, RZ, 0xc0, !PT ;  /* 0xff80000019197812 */ /* 0x000fc800078ec0ff */
[----:B------:R-:W-:-:S05]  /*12d0*/  IADD3 R28, -R25, 0x40800000, RZ ;  /* 0x40800000191c7810 */ /* 0x000fca0007ffe1ff */
[----:B------:R-:W-:Y:S01]  /*12e0*/  FFMA.FTZ R29, R28, R6, -1 ;  /* 0xbf8000001c1d7423 */ /* 0x000fe20000010006 */
[----:B------:R-:W-:Y:S02]  /*12f0*/  IADD3 R6, R24, -R25, RZ ;  /* 0x8000001918067210 */ /* 0x000fe40007ffe0ff */
[----:B------:R-:W-:-:S03]  /*1300*/  I2FP.F32.S32 R25, R25 ;  /* 0x0000001900197245 */ /* 0x000fc60000201400 */
[----:B------:R-:W-:-:S04]  /*1310*/  FADD R6, R6, R29 ;  /* 0x0000001d06067221 */ /* 0x000fc80000000000 */
[----:B------:R-:W-:-:S04]  /*1320*/  FFMA.FTZ R21, R6, -R21, 0.10546888411045074463 ;  /* 0x3dd8001206157423 */ /* 0x000fc80000010815 */
[----:B------:R-:W-:-:S04]  /*1330*/  FFMA.FTZ R21, R6, R21, -0.13229703903198242188 ;  /* 0xbe0778e006157423 */ /* 0x000fc80000010015 */
[----:B------:R-:W-:-:S04]  /*1340*/  FFMA.FTZ R21, R6, R21, 0.14491446316242218018 ;  /* 0x3e14647506157423 */ /* 0x000fc80000010015 */
[----:B------:R-:W-:-:S04]  /*1350*/  FFMA.FTZ R21, R6, R21, -0.16641564667224884033 ;  /* 0xbe2a68dd06157423 */ /* 0x000fc80000010015 */
[----:B------:R-:W-:-:S04]  /*1360*/  FFMA.FTZ R21, R6, R21, 0.19988867640495300293 ;  /* 0x3e4caf9e06157423 */ /* 0x000fc80000010015 */
[----:B------:R-:W-:-:S04]  /*1370*/  FFMA.FTZ R21, R6, R21, -0.25000196695327758789 ;  /* 0xbe80004206157423 */ /* 0x000fc80000010015 */
[----:B------:R-:W-:-:S04]  /*1380*/  FFMA.FTZ R21, R6, R21, 0.33333510160446166992 ;  /* 0x3eaaaae606157423 */ /* 0x000fc80000010015 */
[----:B------:R-:W-:-:S04]  /*1390*/  FFMA.FTZ R21, R6, R21, -0.5 ;  /* 0xbf00000006157423 */ /* 0x000fc80000010015 */
[----:B------:R-:W-:-:S04]  /*13a0*/  FMUL R21, R6, R21 ;  /* 0x0000001506157220 */ /* 0x000fc80000400000 */
[----:B------:R-:W-:Y:S01]  /*13b0*/  FFMA.FTZ R6, R6, R21, R6 ;  /* 0x0000001506067223 */ /* 0x000fe20000010006 */
[----:B------:R-:W-:Y:S01]  /*13c0*/  FFMA.FTZ R21, R26, 0.69314718246459960938, R27 ;  /* 0x3f3172181a157823 */ /* 0x000fe2000001001b */
[----:B------:R-:W-:Y:S01]  /*13d0*/  FMUL R27, R25, 1.1920928955078125e-07 ;  /* 0x34000000191b7820 */ /* 0x000fe20000400000 */
[----:B------:R-:W-:-:S03]  /*13e0*/  FMUL R25, R22, 1.1920928955078125e-07 ;  /* 0x3400000016197820 */ /* 0x000fc60000400000 */
[----:B------:R-:W-:Y:S01]  /*13f0*/  FFMA.FTZ R6, R27, 0.69314718246459960938, R6 ;  /* 0x3f3172181b067823 */ /* 0x000fe20000010006 */
[----:B------:R-:W-:Y:S01]  /*1400*/  FFMA.FTZ R25, R25, 0.69314718246459960938, R0 ;  /* 0x3f31721819197823 */ /* 0x000fe20000010000 */
[----:B------:R-:W-:Y:S06]  /*1410*/  @!P6 BRA `(.L_x_5) ;  /* 0x000000000014e947 */ /* 0x000fec0003800000 */
[----:B------:R-:W-:-:S13]  /*1420*/  ISETP.GE.AND P6, PT, R7, -0x407fffff, PT ;  /* 0xbf8000010700780c */ /* 0x000fda0003fc6270 */
[----:B------:R-:W-:-:S05]  /*1430*/  @P6 MOV R0, 0x7f800000 ;  /* 0x7f80000000006802 */ /* 0x000fca0000000f00 */
[C---:B------:R-:W-:Y:S01]  /*1440*/  @P6 FFMA.FTZ R25, R7.reuse, R0, +INF ;  /* 0x7f80000007196423 */ /* 0x040fe20000010000 */
[----:B------:R-:W-:-:S04]  /*1450*/  FSETP.NEU.AND P6, PT, R7, RZ, PT ;  /* 0x000000ff0700720b */ /* 0x000fc80003fcd000 */
[----:B------:R-:W-:-:S09]  /*1460*/  FSEL R25, R25, -RZ, P6 ;  /* 0x800000ff19197208 */ /* 0x000fd20003000000 */
.L_x_5:
[----:B------:R-:W-:Y:S05]  /*1470*/  BSYNC B0 ;  /* 0x0000000000007941 */ /* 0x000fea0003800000 */
.L_x_4:
[----:B------:R-:W-:Y:S04]  /*1480*/  BSSY B0, `(.L_x_6) ;  /* 0x0000007000007945 */ /* 0x000fe80003800000 */
[----:B------:R-:W-:Y:S05]  /*1490*/  @!P1 BRA `(.L_x_7) ;  /* 0x0000000000149947 */ /* 0x000fea0003800000 */
[C---:B------:R-:W-:Y:S02]  /*14a0*/  ISETP.GE.AND P1, PT, R17.reuse, -0x407fffff, PT ;  /* 0xbf8000011100780c */ /* 0x040fe40003f26270 */
[----:B------:R-:W-:-:S11]  /*14b0*/  FSETP.NEU.AND P6, PT, R17, RZ, PT ;  /* 0x000000ff1100720b */ /* 0x000fd60003fcd000 */
[----:B------:R-:W-:-:S05]  /*14c0*/  @P1 MOV R0, 0x7f800000 ;  /* 0x7f80000000001802 */ /* 0x000fca0000000f00 */
[----:B------:R-:W-:-:S05]  /*14d0*/  @P1 FFMA.FTZ R16, R17, R0, +INF ;  /* 0x7f80000011101423 */ /* 0x000fca0000010000 */
[----:B------:R-:W-:-:S07]  /*14e0*/  FSEL R16, R16, -RZ, P6 ;  /* 0x800000ff10107208 */ /* 0x000fce0003000000 */
.L_x_7:
[----:B------:R-:W-:Y:S05]  /*14f0*/  BSYNC B0 ;  /* 0x0000000000007941 */ /* 0x000fea0003800000 */
.L_x_6:
[----:B------:R-:W-:Y:S04]  /*1500*/  BSSY B0, `(.L_x_8) ;  /* 0x0000007000007945 */ /* 0x000fe80003800000 */
[----:B------:R-:W-:Y:S05]  /*1510*/  @!P2 BRA `(.L_x_9) ;  /* 0x000000000014a947 */ /* 0x000fea0003800000 */
[C---:B------:R-:W-:Y:S02]  /*1520*/  ISETP.GE.AND P1, PT, R11.reuse, -0x407fffff, PT ;  /* 0xbf8000010b00780c */ /* 0x040fe40003f26270 */
[----:B------:R-:W-:-:S11]  /*1530*/  FSETP.NEU.AND P2, PT, R11, RZ, PT ;  /* 0x000000ff0b00720b */ /* 0x000fd60003f4d000 */
[----:B------:R-:W-:-:S05]  /*1540*/  @P1 MOV R0, 0x7f800000 ;  /* 0x7f80000000001802 */ /* 0x000fca0000000f00 */
[----:B------:R-:W-:-:S05]  /*1550*/  @P1 FFMA.FTZ R9, R11, R0, +INF ;  /* 0x7f8000000b091423 */ /* 0x000fca0000010000 */
[----:B------:R-:W-:-:S07]  /*1560*/  FSEL R9, R9, -RZ, P2 ;  /* 0x800000ff09097208 */ /* 0x000fce0001000000 */
.L_x_9:
[----:B------:R-:W-:Y:S05]  /*1570*/  BSYNC B0 ;  /* 0x0000000000007941 */ /* 0x000fea0003800000 */
.L_x_8:
[----:B------:R-:W-:Y:S04]  /*1580*/  BSSY B0, `(.L_x_10) ;  /* 0x0000007000007945 */ /* 0x000fe80003800000 */
[----:B------:R-:W-:Y:S05]  /*1590*/  @!P3 BRA `(.L_x_11) ;  /* 0x000000000014b947 */ /* 0x000fea0003800000 */
[C---:B------:R-:W-:Y:S02]  /*15a0*/  ISETP.GE.AND P1, PT, R18.reuse, -0x407fffff, PT ;  /* 0xbf8000011200780c */ /* 0x040fe40003f26270 */
[----:B------:R-:W-:-:S11]  /*15b0*/  FSETP.NEU.AND P2, PT, R18, RZ, PT ;  /* 0x000000ff1200720b */ /* 0x000fd60003f4d000 */
[----:B------:R-:W-:-:S05]  /*15c0*/  @P1 MOV R7, 0x7f800000 ;  /* 0x7f80000000071802 */ /* 0x000fca0000000f00 */
[----:B------:R-:W-:-:S05]  /*15d0*/  @P1 FFMA.FTZ R8, R18, R7, +INF ;  /* 0x7f80000012081423 */ /* 0x000fca0000010007 */
[----:B------:R-:W-:-:S07]  /*15e0*/  FSEL R8, R8, -RZ, P2 ;  /* 0x800000ff08087208 */ /* 0x000fce0001000000 */
.L_x_11:
[----:B------:R-:W-:Y:S05]  /*15f0*/  BSYNC B0 ;  /* 0x0000000000007941 */ /* 0x000fea0003800000 */
.L_x_10:
[----:B------:R-:W-:Y:S04]  /*1600*/  BSSY B0, `(.L_x_12) ;  /* 0x0000007000007945 */ /* 0x000fe80003800000 */
[----:B------:R-:W-:Y:S05]  /*1610*/  @!P4 BRA `(.L_x_13) ;  /* 0x000000000014c947 */ /* 0x000fea0003800000 */
[C---:B------:R-:W-:Y:S02]  /*1620*/  ISETP.GE.AND P1, PT, R23.reuse, -0x407fffff, PT ;  /* 0xbf8000011700780c */ /* 0x040fe40003f26270 */
[----:B------:R-:W-:-:S11]  /*1630*/  FSETP.NEU.AND P2, PT, R23, RZ, PT ;  /* 0x000000ff1700720b */ /* 0x000fd60003f4d000 */
[----:B------:R-:W-:-:S05]  /*1640*/  @P1 MOV R0, 0x7f800000 ;  /* 0x7f80000000001802 */ /* 0x000fca0000000f00 */
[----:B------:R-:W-:-:S05]  /*1650*/  @P1 FFMA.FTZ R21, R23, R0, +INF ;  /* 0x7f80000017151423 */ /* 0x000fca0000010000 */
[----:B------:R-:W-:-:S07]  /*1660*/  FSEL R21, R21, -RZ, P2 ;  /* 0x800000ff15157208 */ /* 0x000fce0001000000 */
.L_x_13:
[----:B------:R-:W-:Y:S05]  /*1670*/  BSYNC B0 ;  /* 0x0000000000007941 */ /* 0x000fea0003800000 */
.L_x_12:
[----:B------:R-:W-:Y:S04]  /*1680*/  BSSY B0, `(.L_x_14) ;  /* 0x0000007000007945 */ /* 0x000fe80003800000 */
[----:B------:R-:W-:Y:S05]  /*1690*/  @!P5 BRA `(.L_x_15) ;  /* 0x000000000014d947 */ /* 0x000fea0003800000 */
[C---:B------:R-:W-:Y:S02]  /*16a0*/  ISETP.GE.AND P1, PT, R24.reuse, -0x407fffff, PT ;  /* 0xbf8000011800780c */ /* 0x040fe40003f26270 */
[----:B------:R-:W-:-:S11]  /*16b0*/  FSETP.NEU.AND P2, PT, R24, RZ, PT ;  /* 0x000000ff1800720b */ /* 0x000fd60003f4d000 */
[----:B------:R-:W-:-:S05]  /*16c0*/  @P1 MOV R7, 0x7f800000 ;  /* 0x7f80000000071802 */ /* 0x000fca0000000f00 */
[----:B------:R-:W-:-:S05]  /*16d0*/  @P1 FFMA.FTZ R6, R24, R7, +INF ;  /* 0x7f80000018061423 */ /* 0x000fca0000010007 */
[----:B------:R-:W-:-:S07]  /*16e0*/  FSEL R6, R6, -RZ, P2 ;  /* 0x800000ff06067208 */ /* 0x000fce0001000000 */
.L_x_15:
[----:B------:R-:W-:Y:S05]  /*16f0*/  BSYNC B0 ;  /* 0x0000000000007941 */ /* 0x000fea0003800000 */
.L_x_14:
[----:B------:R-:W-:Y:S01]  /*1700*/  FSEL R18, R3, R20, P0 ;  /* 0x0000001403127208 */ /* 0x000fe20000000000 */
[----:B------:R-:W-:Y:S01]  /*1710*/  BSSY B0, `(.L_x_16) ;  /* 0x0000018000007945 */ /* 0x000fe20003800000 */
[----:B------:R-:W-:Y:S02]  /*1720*/  FSETP.GT.AND P1, PT, R4, 20, PT ;  /* 0x41a000000400780b */ /* 0x000fe40003f24000 */
[----:B------:R-:W-:Y:S01]  /*1730*/  FSETP.GT.AND P0, PT, R10, 20, PT ;  /* 0x41a000000a00780b */ /* 0x000fe20003f04000 */
[----:B------:R-:W-:Y:S01]  /*1740*/  FADD.FTZ R22, |R18|, -RZ ;  /* 0x800000ff12167221 */ /* 0x000fe20000010200 */
[----:B------:R-:W-:-:S04]  /*1750*/  FSEL R7, R4, R19, P1 ;  /* 0x0000001304077208 */ /* 0x000fc80000800000 */
[----:B------:R-:W-:-:S13]  /*1760*/  FSETP.GE.AND P2, PT, R22, 0.60000002384185791016, PT ;  /* 0x3f19999a1600780b */ /* 0x000fda0003f46000 */
[----:B------:R-:W-:Y:S05]  /*1770*/  @!P2 BRA `(.L_x_17) ;  /* 0x000000000028a947 */ /* 0x000fea0003800000 */
[C---:B------:R-:W-:Y:S01]  /*1780*/  FMUL R0, R22.reuse, 2.8853900432586669922 ;  /* 0x4038aa3b16007820 */ /* 0x040fe20000400000 */
[----:B------:R-:W-:Y:S01]  /*1790*/  HFMA2.MMA R20, -RZ, RZ, 1.875, 0 ;  /* 0x3f800000ff147435 */ /* 0x000fe200000001ff */
[----:B------:R-:W-:-:S04]  /*17a0*/  FSETP.GE.AND P1, PT, R22, 9.010913848876953125, PT ;  /* 0x41102cb41600780b */ /* 0x000fc80003f26000 */
[----:B------:R-:W0:Y:S02]  /*17b0*/  MUFU.EX2 R0, R0 ;  /* 0x0000000000007308 */ /* 0x000e240000000800 */
[----:B0-----:R-:W-:-:S06]  /*17c0*/  FADD R11, R0, 1 ;  /* 0x3f800000000b7421 */ /* 0x001fcc0000000000 */
[----:B------:R-:W0:Y:S02]  /*17d0*/  MUFU.RCP R11, R11 ;  /* 0x0000000b000b7308 */ /* 0x000e240000001000 */
[----:B0-----:R-:W-:-:S05]  /*17e0*/  FFMA.FTZ R17, R11, -2, R20 ;  /* 0xc00000000b117823 */ /* 0x001fca0000010014 */
[----:B------:R-:W-:-:S04]  /*17f0*/  FSEL R17, R17, 1, !P1 ;  /* 0x3f80000011117808 */ /* 0x000fc80004800000 */
[----:B------:R-:W-:Y:S01]  /*1800*/  LOP3.LUT R18, R17, 0x80000000, R18, 0xf8, !PT ;  /* 0x8000000011127812 */ /* 0x000fe200078ef812 */
[----:B------:R-:W-:Y:S06]  /*1810*/  BRA `(.L_x_18) ;  /* 0x00000000001c7947 */ /* 0x000fec0003800000 */
.L_x_17:
[----:B------:R-:W-:Y:S01]  /*1820*/  MOV R0, 0x3c80f082 ;  /* 0x3c80f08200007802 */ /* 0x000fe20000000f00 */
[----:B------:R-:W-:-:S04]  /*1830*/  FMUL R11, R18, R18 ;  /* 0x00000012120b7220 */ /* 0x000fc80000400000 */
[----:B------:R-:W-:-:S04]  /*1840*/  FFMA.FTZ R0, R11, R0, -0.052303962409496307373 ;  /* 0xbd563cae0b007423 */ /* 0x000fc80000010000 */
[----:B------:R-:W-:-:S04]  /*1850*/  FFMA.FTZ R0, R11, R0, 0.1331529766321182251 ;  /* 0x3e0859410b007423 */ /* 0x000fc80000010000 */
[----:B------:R-:W-:-:S04]  /*1860*/  FFMA.FTZ R0, R11, R0, -0.33332768082618713379 ;  /* 0xbeaaa9ed0b007423 */ /* 0x000fc80000010000 */
[----:B------:R-:W-:-:S04]  /*1870*/  FFMA.FTZ R11, R11, R0, RZ ;  /* 0x000000000b0b7223 */ /* 0x000fc800000100ff */
[----:B------:R-:W-:-:S07]  /*1880*/  FFMA.FTZ R18, R18, R11, R18 ;  /* 0x0000000b12127223 */ /* 0x000fce0000010012 */
.L_x_18:
[----:B------:R-:W-:Y:S05]  /*1890*/  BSYNC B0 ;  /* 0x0000000000007941 */ /* 0x000fea0003800000 */
.L_x_16:
[----:B------:R-:W-:Y:S01]  /*18a0*/  FADD.FTZ R22, |R7|, -RZ ;  /* 0x800000ff07167221 */ /* 0x000fe20000010200 */
[----:B------:R-:W-:Y:S01]  /*18b0*/  BSSY B0, `(.L_x_19) ;  /* 0x0000016000007945 */ /* 0x000fe20003800000 */
[----:B------:R-:W-:Y:S02]  /*18c0*/  FSETP.GT.AND P1, PT, R5, 20, PT ;  /* 0x41a000000500780b */ /* 0x000fe40003f24000 */
[----:B------:R-:W-:Y:S02]  /*18d0*/  FSEL R11, R10, R25, P0 ;  /* 0x000000190a0b7208 */ /* 0x000fe40000000000 */
        /* <DEDUP_REMOVED lines=12> */
.L_x_20:
[----:B------:R-:W-:Y:S01]  /*19a0*/  MOV R0, 0x3c80f082 ;  /* 0x3c80f08200007802 */ /* 0x000fe20000000f00 */
[----:B------:R-:W-:-:S04]  /*19b0*/  FMUL R17, R7, R7 ;  /* 0x0000000707117220 */ /* 0x000fc80000400000 */
[----:B------:R-:W-:-:S04]  /*19c0*/  FFMA.FTZ R0, R17, R0, -0.052303962409496307373 ;  /* 0xbd563cae11007423 */ /* 0x000fc80000010000 */
[----:B------:R-:W-:-:S04]  /*19d0*/  FFMA.FTZ R0, R17, R0, 0.1331529766321182251 ;  /* 0x3e08594111007423 */ /* 0x000fc80000010000 */
[----:B------:R-:W-:-:S04]  /*19e0*/  FFMA.FTZ R0, R17, R0, -0.33332768082618713379 ;  /* 0xbeaaa9ed11007423 */ /* 0x000fc80000010000 */
[----:B------:R-:W-:-:S04]  /*19f0*/  FFMA.FTZ R0, R17, R0, RZ ;  /* 0x0000000011007223 */ /* 0x000fc800000100ff */
[----:B------:R-:W-:-:S07]  /*1a00*/  FFMA.FTZ R7, R7, R0, R7 ;  /* 0x0000000007077223 */ /* 0x000fce0000010007 */
.L_x_21:
[----:B------:R-:W-:Y:S05]  /*1a10*/  BSYNC B0 ;  /* 0x0000000000007941 */ /* 0x000fea0003800000 */
.L_x_19:
        /* <DEDUP_REMOVED lines=16> */
.L_x_23:
[----:B------:R-:W-:Y:S01]  /*1b20*/  MOV R0, 0x3c80f082 ;  /* 0x3c80f08200007802 */ /* 0x000fe20000000f00 */
[----:B------:R-:W-:-:S04]  /*1b30*/  FMUL R17, R11, R11 ;  /* 0x0000000b0b117220 */ /* 0x000fc80000400000 */
[----:B------:R-:W-:-:S04]  /*1b40*/  FFMA.FTZ R0, R17, R0, -0.052303962409496307373 ;  /* 0xbd563cae11007423 */ /* 0x000fc80000010000 */
[----:B------:R-:W-:-:S04]  /*1b50*/  FFMA.FTZ R0, R17, R0, 0.1331529766321182251 ;  /* 0x3e08594111007423 */ /* 0x000fc80000010000 */
[----:B------:R-:W-:-:S04]  /*1b60*/  FFMA.FTZ R0, R17, R0, -0.33332768082618713379 ;  /* 0xbeaaa9ed11007423 */ /* 0x000fc80000010000 */
[----:B------:R-:W-:-:S04]  /*1b70*/  FFMA.FTZ R0, R17, R0, RZ ;  /* 0x0000000011007223 */ /* 0x000fc800000100ff */
[----:B------:R-:W-:-:S07]  /*1b80*/  FFMA.FTZ R11, R11, R0, R11 ;  /* 0x000000000b0b7223 */ /* 0x000fce000001000b */
.L_x_24:
[----:B------:R-:W-:Y:S05]  /*1b90*/  BSYNC B0 ;  /* 0x0000000000007941 */ /* 0x000fea0003800000 */
.L_x_22:
        /* <DEDUP_REMOVED lines=16> */
.L_x_26:
[----:B------:R-:W-:Y:S01]  /*1ca0*/  MOV R0, 0x3c80f082 ;  /* 0x3c80f08200007802 */ /* 0x000fe20000000f00 */
[----:B------:R-:W-:-:S04]  /*1cb0*/  FMUL R9, R16, R16 ;  /* 0x0000001010097220 */ /* 0x000fc80000400000 */
[----:B------:R-:W-:-:S04]  /*1cc0*/  FFMA.FTZ R0, R9, R0, -0.052303962409496307373 ;  /* 0xbd563cae09007423 */ /* 0x000fc80000010000 */
[----:B------:R-:W-:-:S04]  /*1cd0*/  FFMA.FTZ R0, R9, R0, 0.1331529766321182251 ;  /* 0x3e08594109007423 */ /* 0x000fc80000010000 */
[----:B------:R-:W-:-:S04]  /*1ce0*/  FFMA.FTZ R0, R9, R0, -0.33332768082618713379 ;  /* 0xbeaaa9ed09007423 */ /* 0x000fc80000010000 */
[----:B------:R-:W-:-:S04]  /*1cf0*/  FFMA.FTZ R9, R9, R0, RZ ;  /* 0x0000000009097223 */ /* 0x000fc800000100ff */
[----:B------:R-:W-:-:S07]  /*1d00*/  FFMA.FTZ R16, R16, R9, R16 ;  /* 0x0000000910107223 */ /* 0x000fce0000010010 */
.L_x_27:
[----:B------:R-:W-:Y:S05]  /*1d10*/  BSYNC B0 ;  /* 0x0000000000007941 */ /* 0x000fea0003800000 */
.L_x_25:
        /* <DEDUP_REMOVED lines=16> */
.L_x_29:
[----:B------:R-:W-:Y:S01]  /*1e20*/  MOV R0, 0x3c80f082 ;  /* 0x3c80f08200007802 */ /* 0x000fe20000000f00 */
[----:B------:R-:W-:-:S04]  /*1e30*/  FMUL R9, R17, R17 ;  /* 0x0000001111097220 */ /* 0x000fc80000400000 */
[----:B------:R-:W-:-:S04]  /*1e40*/  FFMA.FTZ R0, R9, R0, -0.052303962409496307373 ;  /* 0xbd563cae09007423 */ /* 0x000fc80000010000 */
[----:B------:R-:W-:-:S04]  /*1e50*/  FFMA.FTZ R0, R9, R0, 0.1331529766321182251 ;  /* 0x3e08594109007423 */ /* 0x000fc80000010000 */
[----:B------:R-:W-:-:S04]  /*1e60*/  FFMA.FTZ R0, R9, R0, -0.33332768082618713379 ;  /* 0xbeaaa9ed09007423 */ /* 0x000fc80000010000 */
[----:B------:R-:W-:-:S04]  /*1e70*/  FFMA.FTZ R0, R9, R0, RZ ;  /* 0x0000000009007223 */ /* 0x000fc800000100ff */
[----:B------:R-:W-:-:S07]  /*1e80*/  FFMA.FTZ R17, R17, R0, R17 ;  /* 0x0000000011117223 */ /* 0x000fce0000010011 */
.L_x_30:
[----:B------:R-:W-:Y:S05]  /*1e90*/  BSYNC B0 ;  /* 0x0000000000007941 */ /* 0x000fea0003800000 */
.L_x_28:
        /* <DEDUP_REMOVED lines=16> */
.L_x_32:
[----:B------:R-:W-:Y:S01]  /*1fa0*/  MOV R0, 0x3c80f082 ;  /* 0x3c80f08200007802 */ /* 0x000fe20000000f00 */
[----:B------:R-:W-:-:S04]  /*1fb0*/  FMUL R9, R8, R8 ;  /* 0x0000000808097220 */ /* 0x000fc80000400000 */
[----:B------:R-:W-:-:S04]  /*1fc0*/  FFMA.FTZ R0, R9, R0, -0.052303962409496307373 ;  /* 0xbd563cae09007423 */ /* 0x000fc80000010000 */
[----:B------:R-:W-:-:S04]  /*1fd0*/  FFMA.FTZ R0, R9, R0, 0.1331529766321182251 ;  /* 0x3e08594109007423 */ /* 0x000fc80000010000 */
[----:B------:R-:W-:-:S04]  /*1fe0*/  FFMA.FTZ R0, R9, R0, -0.33332768082618713379 ;  /* 0xbeaaa9ed09007423 */ /* 0x000fc80000010000 */
[----:B------:R-:W-:-:S04]  /*1ff0*/  FFMA.FTZ R9, R9, R0, RZ ;  /* 0x0000000009097223 */ /* 0x000fc800000100ff */
[----:B------:R-:W-:-:S07]  /*2000*/  FFMA.FTZ R20, R8, R9, R8 ;  /* 0x0000000908147223 */ /* 0x000fce0000010008 */
.L_x_33:
[----:B------:R-:W-:Y:S05]  /*2010*/  BSYNC B0 ;  /* 0x0000000000007941 */ /* 0x000fea0003800000 */
.L_x_31:
[----:B------:R-:W-:Y:S01]  /*2020*/  FADD.FTZ R19, |R21|, -RZ ;  /* 0x800000ff15137221 */ /* 0x000fe20000010200 */
[----:B------:R-:W-:Y:S01]  /*2030*/  BSSY B0, `(.L_x_34) ;  /* 0x0000015000007945 */ /* 0x000fe20003800000 */
[----:B------:R-:W-:-:S03]  /*2040*/  FSEL R6, R15, R6, P1 ;  /* 0x000000060f067208 */ /* 0x000fc60000800000 */
        /* <DEDUP_REMOVED lines=12> */
.L_x_35:
[----:B------:R-:W-:Y:S01]  /*2110*/  MOV R0, 0x3c80f082 ;  /* 0x3c80f08200007802 */ /* 0x000fe20000000f00 */
[----:B------:R-:W-:-:S04]  /*2120*/  FMUL R9, R21, R21 ;  /* 0x0000001515097220 */ /* 0x000fc80000400000 */
[----:B------:R-:W-:-:S04]  /*2130*/  FFMA.FTZ R0, R9, R0, -0.052303962409496307373 ;  /* 0xbd563cae09007423 */ /* 0x000fc80000010000 */
[----:B------:R-:W-:-:S04]  /*2140*/  FFMA.FTZ R0, R9, R0, 0.1331529766321182251 ;  /* 0x3e08594109007423 */ /* 0x000fc80000010000 */
[----:B------:R-:W-:-:S04]  /*2150*/  FFMA.FTZ R0, R9, R0, -0.33332768082618713379 ;  /* 0xbeaaa9ed09007423 */ /* 0x000fc80000010000 */
[----:B------:R-:W-:-:S04]  /*2160*/  FFMA.FTZ R0, R9, R0, RZ ;  /* 0x0000000009007223 */ /* 0x000fc800000100ff */
[----:B------:R-:W-:-:S07]  /*2170*/  FFMA.FTZ R21, R21, R0, R21 ;  /* 0x0000000015157223 */ /* 0x000fce0000010015 */
.L_x_36:
[----:B------:R-:W-:Y:S05]  /*2180*/  BSYNC B0 ;  /* 0x0000000000007941 */ /* 0x000fea0003800000 */
.L_x_34:
[----:B------:R-:W-:Y:S01]  /*2190*/  FADD.FTZ R22, |R6|, -RZ ;  /* 0x800000ff06167221 */ /* 0x000fe20000010200 */
[----:B------:R-:W-:Y:S01]  /*21a0*/  BSSY B0, `(.L_x_37) ;  /* 0x0000015000007945 */ /* 0x000fe20003800000 */
[----:B------:R-:W-:-:S03]  /*21b0*/  SHF.R.S32.HI R19, RZ, 0x1f, R2 ;  /* 0x0000001fff137819 */ /* 0x000fc60000011402 */
        /* <DEDUP_REMOVED lines=12> */
.L_x_38:
[----:B------:R-:W-:Y:S01]  /*2280*/  MOV R0, 0x3c80f082 ;  /* 0x3c80f08200007802 */ /* 0x000fe20000000f00 */
[----:B------:R-:W-:-:S04]  /*2290*/  FMUL R9, R6, R6 ;  /* 0x0000000606097220 */ /* 0x000fc80000400000 */
[----:B------:R-:W-:-:S04]  /*22a0*/  FFMA.FTZ R0, R9, R0, -0.052303962409496307373 ;  /* 0xbd563cae09007423 */ /* 0x000fc80000010000 */
[----:B------:R-:W-:-:S04]  /*22b0*/  FFMA.FTZ R0, R9, R0, 0.1331529766321182251 ;  /* 0x3e08594109007423 */ /* 0x000fc80000010000 */
[----:B------:R-:W-:-:S04]  /*22c0*/  FFMA.FTZ R0, R9, R0, -0.33332768082618713379 ;  /* 0xbeaaa9ed09007423 */ /* 0x000fc80000010000 */
[----:B------:R-:W-:-:S04]  /*22d0*/  FFMA.FTZ R9, R9, R0, RZ ;  /* 0x0000000009097223 */ /* 0x000fc800000100ff */
[----:B------:R-:W-:-:S07]  /*22e0*/  FFMA.FTZ R0, R6, R9, R6 ;  /* 0x0000000906007223 */ /* 0x000fce0000010006 */
.L_x_39:
[----:B------:R-:W-:Y:S05]  /*22f0*/  BSYNC B0 ;  /* 0x0000000000007941 */ /* 0x000fea0003800000 */
.L_x_37:
[----:B------:R-:W-:Y:S01]  /*2300*/  ULDC.64 UR6, c[0x0][0x210] ;  /* 0x0000840000067ab9 */ /* 0x000fe20000000a00 */
[----:B------:R-:W-:Y:S01]  /*2310*/  FMUL R9, R4, R7 ;  /* 0x0000000704097220 */ /* 0x000fe20000400000 */
[----:B------:R-:W-:Y:S01]  /*2320*/  LEA R6, P0, R2, UR6, 0x2 ;  /* 0x0000000602067c11 */ /* 0x000fe2000f8010ff */
[----:B------:R-:W-:Y:S01]  /*2330*/  FMUL R10, R10, R11 ;  /* 0x0000000b0a0a7220 */ /* 0x000fe20000400000 */
[----:B------:R-:W-:Y:S01]  /*2340*/  FMUL R8, R3, R18 ;  /* 0x0000001203087220 */ /* 0x000fe20000400000 */
[----:B------:R-:W-:Y:S01]  /*2350*/  FMUL R11, R5, R16 ;  /* 0x00000010050b7220 */ /* 0x000fe20000400000 */
[----:B------:R-:W-:Y:S01]  /*2360*/  LEA.HI.X R7, R2, UR7, R19, 0x2, P0 ;  /* 0x0000000702077c11 */ /* 0x000fe200080f1413 */
[----:B------:R-:W-:Y:S01]  /*2370*/  FMUL R12, R12, R17 ;  /* 0x000000110c0c7220 */ /* 0x000fe20000400000 */
[----:B------:R-:W-:Y:S01]  /*2380*/  FMUL R13, R13, R20 ;  /* 0x000000140d0d7220 */ /* 0x000fe20000400000 */
[----:B------:R-:W-:Y:S01]  /*2390*/  FMUL R14, R14, R21 ;  /* 0x000000150e0e7220 */ /* 0x000fe20000400000 */
[----:B------:R-:W-:Y:S01]  /*23a0*/  FMUL R15, R15, R0 ;  /* 0x000000000f0f7220 */ /* 0x000fe20000400000 */
[----:B------:R-:W-:Y:S04]  /*23b0*/  STG.E.128 desc[UR4][R6.64], R8 ;  /* 0x0000000806007986 */ /* 0x000fe8000c101d04 */
[----:B------:R-:W-:Y:S01]  /*23c0*/  STG.E.128 desc[UR4][R6.64+0x800], R12 ;  /* 0x0008000c06007986 */ /* 0x000fe2000c101d04 */
[----:B------:R-:W-:Y:S05]  /*23d0*/  EXIT ;  /* 0x000000000000794d */ /* 0x000fea0003800000 */
.L_x_40:
[----:B------:R-:W-:-:S00]  /*23e0*/  BRA `(.L_x_40) ;  /* 0xfffffffc00fc7947 */ /* 0x000fc0000383ffff */
[----:B------:R-:W-:-:S00]  /*23f0*/  NOP ;  /* 0x0000000000007918 */ /* 0x000fc00000000000 */
        /* <DEDUP_REMOVED lines=8> */
.L_x_41:


//--------------------- .nv.global.init           --------------------------
	.section	.nv.global.init,"aw",@progbits
.nv.global.init:
	.type		_$_str,@object
	.size		_$_str,(_$_str_$_2 - _$_str)
_$_str:
        /*0000*/ 	.byte	0x5f, 0x5f, 0x43, 0x55, 0x44, 0x41, 0x5f, 0x46, 0x54, 0x5a, 0x00
	.type		_$_str_$_2,@object
	.size		_$_str_$_2,(.L_1 - _$_str_$_2)
_$_str_$_2:
        /*000b*/ 	.byte	0x5f, 0x5f, 0x43, 0x55, 0x44, 0x41, 0x5f, 0x50, 0x52, 0x45, 0x43, 0x5f, 0x53, 0x51, 0x52, 0x54
        /*001b*/ 	.byte	0x00
.L_1:


//--------------------- .nv.constant0.triton_poi_fused__native_batch_norm_legit_no_training_mul_softplus_tanh_3 --------------------------
	.section	.nv.constant0.triton_poi_fused__native_batch_norm_legit_no_training_mul_softplus_tanh_3,"a",@progbits
	.sectionflags	@""
	.align	4
.nv.constant0.triton_poi_fused__native_batch_norm_legit_no_training_mul_softplus_tanh_3:
	.zero		580
